	.target	sm_100a

	.elftype	@"ET_EXEC"


//--------------------- .note.nv.tkinfo           --------------------------
	.section	.note.nv.tkinfo,"",@"SHT_NOTE"
	.sectionflags	@"SHF_NOTE_NV_TKINFO"
	.tkinfo
        /*0018*/ 	.word	0x00000081
        /*0030*/ 	.string	""
        /*0030*/ 	.string	"ptxas-blackwell"
        /*0030*/ 	.string	"Cuda compilation tools, release 12.9, V12.9.86"
        /*0030*/ 	.string	"Build cuda_12.9.r12.9/compiler.36037853_0"
        /*0030*/ 	.string	"-v  -suppress-debug-info  -lineinfo  -arch sm_100a "



//--------------------- .note.nv.cuver            --------------------------
	.section	.note.nv.cuver,"",@"SHT_NOTE"
	.sectionflags	@"SHF_NOTE_NV_CUVER"
        /*0018*/ 	.short	0x0001
        /*001a*/ 	.short	0x0064
        /*001c*/ 	.short	0x0001
        /*001e*/ 	.short	0x0000
        /*0020*/ 	.short	0x0001
        /*0022*/ 	.short	0x0000


//--------------------- .nv.info                  --------------------------
	.section	.nv.info,"",@"SHT_CUDA_INFO"
	.align	4


	//----- nvinfo : EIATTR_REGCOUNT
	.align		4
        /*0000*/ 	.byte	0x04, 0x2f
        /*0002*/ 	.short	(.L_4 - .L_3)
	.align		4
.L_3:
        /*0004*/ 	.word	index@(gluon_tcgen05)
        /*0008*/ 	.word	0x00000047


	//----- nvinfo : EIATTR_FRAME_SIZE
	.align		4
.L_4:
        /*000c*/ 	.byte	0x04, 0x11
        /*000e*/ 	.short	(.L_6 - .L_5)
	.align		4
.L_5:
        /*0010*/ 	.word	index@($__internal_2_$__cuda_sm10x_tcgen05_guardrail_trap_unallocated_columns_being_dealloced)
        /*0014*/ 	.word	0x00000000


	//----- nvinfo : EIATTR_FRAME_SIZE
	.align		4
.L_6:
        /*0018*/ 	.byte	0x04, 0x11
        /*001a*/ 	.short	(.L_8 - .L_7)
	.align		4
.L_7:
        /*001c*/ 	.word	index@($__internal_1_$__cuda_sm10x_tcgen05_guardrail_trap_phase_invalid_during_alloc)
        /*0020*/ 	.word	0x00000000


	//----- nvinfo : EIATTR_FRAME_SIZE
	.align		4
.L_8:
        /*0024*/ 	.byte	0x04, 0x11
        /*0026*/ 	.short	(.L_10 - .L_9)
	.align		4
.L_9:
        /*0028*/ 	.word	index@($__internal_0_$__cuda_sm10x_tcgen05_guardrail_trap_col_being_dealloced_not_returned_by_alloc)
        /*002c*/ 	.word	0x00000000


	//----- nvinfo : EIATTR_FRAME_SIZE
	.align		4
.L_10:
        /*0030*/ 	.byte	0x04, 0x11
        /*0032*/ 	.short	(.L_12 - .L_11)
	.align		4
.L_11:
        /*0034*/ 	.word	index@(gluon_tcgen05)
        /*0038*/ 	.word	0x00000000


	//----- nvinfo : EIATTR_MIN_STACK_SIZE
	.align		4
.L_12:
        /*003c*/ 	.byte	0x04, 0x12
        /*003e*/ 	.short	(.L_14 - .L_13)
	.align		4
.L_13:
        /*0040*/ 	.word	index@(gluon_tcgen05)
        /*0044*/ 	.word	0x00000000
.L_14:


//--------------------- .nv.info.gluon_tcgen05    --------------------------
	.section	.nv.info.gluon_tcgen05,"",@"SHT_CUDA_INFO"
	.sectionflags	@""
	.align	4


	//----- nvinfo : EIATTR_CUDA_API_VERSION
	.align		4
        /*0000*/ 	.byte	0x04, 0x37
        /*0002*/ 	.short	(.L_16 - .L_15)
.L_15:
        /*0004*/ 	.word	0x00000081


	//----- nvinfo : EIATTR_KPARAM_INFO
	.align		4
.L_16:
        /*0008*/ 	.byte	0x04, 0x17
        /*000a*/ 	.short	(.L_18 - .L_17)
.L_17:
        /*000c*/ 	.word	0x00000000
        /*0010*/ 	.short	0x000a
        /*0012*/ 	.short	0x0048
        /*0014*/ 	.byte	0x00, 0xf4, 0x21, 0x00


	//----- nvinfo : EIATTR_KPARAM_INFO
	.align		4
.L_18:
        /*0018*/ 	.byte	0x04, 0x17
        /*001a*/ 	.short	(.L_20 - .L_19)
.L_19:
        /*001c*/ 	.word	0x00000000
        /*0020*/ 	.short	0x0009
        /*0022*/ 	.short	0x0040
        /*0024*/ 	.byte	0x00, 0xf4, 0x21, 0x00


	//----- nvinfo : EIATTR_KPARAM_INFO
	.align		4
.L_20:
        /*0028*/ 	.byte	0x04, 0x17
        /*002a*/ 	.short	(.L_22 - .L_21)
.L_21:
        /*002c*/ 	.word	0x00000000
        /*0030*/ 	.short	0x0008
        /*0032*/ 	.short	0x0038
        /*0034*/ 	.byte	0x00, 0xf0, 0x21, 0x00


	//----- nvinfo : EIATTR_KPARAM_INFO
	.align		4
.L_22:
        /*0038*/ 	.byte	0x04, 0x17
        /*003a*/ 	.short	(.L_24 - .L_23)
.L_23:
        /*003c*/ 	.word	0x00000000
        /*0040*/ 	.short	0x0007
        /*0042*/ 	.short	0x0030
        /*0044*/ 	.byte	0x00, 0xf0, 0x21, 0x00


	//----- nvinfo : EIATTR_KPARAM_INFO
	.align		4
.L_24:
        /*0048*/ 	.byte	0x04, 0x17
        /*004a*/ 	.short	(.L_26 - .L_25)
.L_25:
        /*004c*/ 	.word	0x00000000
        /*0050*/ 	.short	0x0006
        /*0052*/ 	.short	0x0028
        /*0054*/ 	.byte	0x00, 0xf0, 0x21, 0x00


	//----- nvinfo : EIATTR_KPARAM_INFO
	.align		4
.L_26:
        /*0058*/ 	.byte	0x04, 0x17
        /*005a*/ 	.short	(.L_28 - .L_27)
.L_27:
        /*005c*/ 	.word	0x00000000
        /*0060*/ 	.short	0x0005
        /*0062*/ 	.short	0x0020
        /*0064*/ 	.byte	0x00, 0xf0, 0x11, 0x00


	//----- nvinfo : EIATTR_KPARAM_INFO
	.align		4
.L_28:
        /*0068*/ 	.byte	0x04, 0x17
        /*006a*/ 	.short	(.L_30 - .L_29)
.L_29:
        /*006c*/ 	.word	0x00000000
        /*0070*/ 	.short	0x0004
        /*0072*/ 	.short	0x001c
        /*0074*/ 	.byte	0x00, 0xf0, 0x11, 0x00


	//----- nvinfo : EIATTR_KPARAM_INFO
	.align		4
.L_30:
        /*0078*/ 	.byte	0x04, 0x17
        /*007a*/ 	.short	(.L_32 - .L_31)
.L_31:
        /*007c*/ 	.word	0x00000000
        /*0080*/ 	.short	0x0003
        /*0082*/ 	.short	0x0018
        /*0084*/ 	.byte	0x00, 0xf0, 0x11, 0x00


	//----- nvinfo : EIATTR_KPARAM_INFO
	.align		4
.L_32:
        /*0088*/ 	.byte	0x04, 0x17
        /*008a*/ 	.short	(.L_34 - .L_33)
.L_33:
        /*008c*/ 	.word	0x00000000
        /*0090*/ 	.short	0x0002
        /*0092*/ 	.short	0x0010
        /*0094*/ 	.byte	0x00, 0xf4, 0x21, 0x00


	//----- nvinfo : EIATTR_KPARAM_INFO
	.align		4
.L_34:
        /*0098*/ 	.byte	0x04, 0x17
        /*009a*/ 	.short	(.L_36 - .L_35)
.L_35:
        /*009c*/ 	.word	0x00000000
        /*00a0*/ 	.short	0x0001
        /*00a2*/ 	.short	0x0008
        /*00a4*/ 	.byte	0x00, 0xf4, 0x21, 0x00


	//----- nvinfo : EIATTR_KPARAM_INFO
	.align		4
.L_36:
        /*00a8*/ 	.byte	0x04, 0x17
        /*00aa*/ 	.short	(.L_38 - .L_37)
.L_37:
        /*00ac*/ 	.word	0x00000000
        /*00b0*/ 	.short	0x0000
        /*00b2*/ 	.short	0x0000
        /*00b4*/ 	.byte	0x00, 0xf4, 0x21, 0x00


	//----- nvinfo : EIATTR_AT_ENTRY_FRAGMENTS
	.align		4
.L_38:
        /*00b8*/ 	.byte	0x04, 0x4f
        /*00ba*/ 	.short	(.L_40 - .L_39)


	//   ....[0]....
.L_39:
        /*00bc*/ 	.word	0x00000004


	//----- nvinfo : EIATTR_RESERVED_SMEM_USED
	.align		4
.L_40:
        /*00c0*/ 	.byte	0x01, 0x41
	.zero		2


	//----- nvinfo : EIATTR_SPARSE_MMA_MASK
	.align		4
        /*00c4*/ 	.byte	0x03, 0x50
        /*00c6*/ 	.short	0x0000


	//----- nvinfo : EIATTR_TCGEN05_1CTA_USED
	.align		4
        /*00c8*/ 	.byte	0x01, 0x51
	.zero		2


	//----- nvinfo : EIATTR_MAXREG_COUNT
	.align		4
        /*00cc*/ 	.byte	0x03, 0x1b
        /*00ce*/ 	.short	0x00ff


	//----- nvinfo : EIATTR_NUM_BARRIERS
	.align		4
        /*00d0*/ 	.byte	0x02, 0x4c
        /*00d2*/ 	.byte	0x01
	.zero		1


	//----- nvinfo : EIATTR_INT_WARP_WIDE_INSTR_OFFSETS
	.align		4
        /*00d4*/ 	.byte	0x04, 0x31
        /*00d6*/ 	.short	(.L_42 - .L_41)


	//   ....[0]....
.L_41:
        /*00d8*/ 	.word	0x00001730


	//   ....[1]....
        /*00dc*/ 	.word	0x00001750


	//   ....[2]....
        /*00e0*/ 	.word	0x000017d0


	//   ....[3]....
        /*00e4*/ 	.word	0x000018e0


	//   ....[4]....
        /*00e8*/ 	.word	0x000018f0


	//   ....[5]....
        /*00ec*/ 	.word	0x00001900


	//   ....[6]....
        /*00f0*/ 	.word	0x00001910


	//   ....[7]....
        /*00f4*/ 	.word	0x00001bb0


	//   ....[8]....
        /*00f8*/ 	.word	0x00001bc0


	//   ....[9]....
        /*00fc*/ 	.word	0x00001d10


	//   ....[10]....
        /*0100*/ 	.word	0x00001d20


	//   ....[11]....
        /*0104*/ 	.word	0x00001d70


	//   ....[12]....
        /*0108*/ 	.word	0x00001db0


	//   ....[13]....
        /*010c*/ 	.word	0x00001ee0


	//   ....[14]....
        /*0110*/ 	.word	0x00001ef0


	//   ....[15]....
        /*0114*/ 	.word	0x00002120


	//   ....[16]....
        /*0118*/ 	.word	0x00002140


	//   ....[17]....
        /*011c*/ 	.word	0x00002630


	//   ....[18]....
        /*0120*/ 	.word	0x00002680


	//----- nvinfo : EIATTR_COOP_GROUP_MASK_REGIDS
	.align		4
.L_42:
        /*0124*/ 	.byte	0x04, 0x29
        /*0126*/ 	.short	(.L_44 - .L_43)


	//   ....[0]....
.L_43:
        /*0128*/ 	.word	0xffffffff


	//   ....[1]....
        /*012c*/ 	.word	0xffffffff


	//   ....[2]....
        /*0130*/ 	.word	0xffffffff


	//   ....[3]....
        /*0134*/ 	.word	0xffffffff


	//   ....[4]....
        /*0138*/ 	.word	0xffffffff


	//   ....[5]....
        /*013c*/ 	.word	0xffffffff


	//   ....[6]....
        /*0140*/ 	.word	0xffffffff


	//   ....[7]....
        /*0144*/ 	.word	0xffffffff


	//   ....[8]....
        /*0148*/ 	.word	0xffffffff


	//   ....[9]....
        /*014c*/ 	.word	0xffffffff


	//----- nvinfo : EIATTR_COOP_GROUP_INSTR_OFFSETS
	.align		4
.L_44:
        /*0150*/ 	.byte	0x04, 0x28
        /*0152*/ 	.short	(.L_46 - .L_45)


	//   ....[0]....
.L_45:
        /*0154*/ 	.word	0x00000050


	//   ....[1]....
        /*0158*/ 	.word	0x00000310


	//   ....[2]....
        /*015c*/ 	.word	0x00000500


	//   ....[3]....
        /*0160*/ 	.word	0x000009c0


	//   ....[4]....
        /*0164*/ 	.word	0x00000b00


	//   ....[5]....
        /*0168*/ 	.word	0x00000fb0


	//   ....[6]....
        /*016c*/ 	.word	0x000010f0


	//   ....[7]....
        /*0170*/ 	.word	0x000015e0


	//   ....[8]....
        /*0174*/ 	.word	0x000024c0


	//   ....[9]....
        /*0178*/ 	.word	0x00002730


	//----- nvinfo : EIATTR_VRC_CTA_INIT_COUNT
	.align		4
.L_46:
        /*017c*/ 	.byte	0x02, 0x4a
        /*017e*/ 	.byte	0x80
	.zero		1


	//----- nvinfo : EIATTR_MBARRIER_INSTR_OFFSETS
	.align		4
        /*0180*/ 	.byte	0x04, 0x39
        /*0182*/ 	.short	(.L_48 - .L_47)


	//   ....[0]....
.L_47:
        /*0184*/ 	.word	0x000017f0
        /*0188*/ 	.word	0x000000ff
        /*018c*/ 	.word	0x00004000
        /*0190*/ 	.short	0x0100
        /*0192*/ 	.byte	0x08
	.zero		1


	//   ....[1]....
        /*0194*/ 	.word	0x00001800
        /*0198*/ 	.word	0x000000ff
        /*019c*/ 	.word	0x00004010
        /*01a0*/ 	.short	0x0100
        /*01a2*/ 	.byte	0x08
	.zero		1


	//   ....[2]....
        /*01a4*/ 	.word	0x00001ad0
        /*01a8*/ 	.word	0x000000ff
        /*01ac*/ 	.word	0x00004000
        /*01b0*/ 	.short	0x010a
        /*01b2*/ 	.byte	0x08
	.zero		1


	//   ....[3]....
        /*01b4*/ 	.word	0x00001c10
        /*01b8*/ 	.word	0x000000ff
        /*01bc*/ 	.word	0x00004010
        /*01c0*/ 	.short	0x010a
        /*01c2*/ 	.byte	0x08
	.zero		1


	//   ....[4]....
        /*01c4*/ 	.word	0x00001e20
        /*01c8*/ 	.word	0x000000ff
        /*01cc*/ 	.word	0x00004000
        /*01d0*/ 	.short	0x010a
        /*01d2*/ 	.byte	0x08
	.zero		1


	//   ....[5]....
        /*01d4*/ 	.word	0x00001f30
        /*01d8*/ 	.word	0x000000ff
        /*01dc*/ 	.word	0x00004010
        /*01e0*/ 	.short	0x010a
        /*01e2*/ 	.byte	0x08
	.zero		1


	//   ....[6]....
        /*01e4*/ 	.word	0x00001fc0
        /*01e8*/ 	.word	0x000000ff
        /*01ec*/ 	.word	0x00004000
        /*01f0*/ 	.short	0x0108
        /*01f2*/ 	.byte	0x08
	.zero		1


	//   ....[7]....
        /*01f4*/ 	.word	0x00001fd0
        /*01f8*/ 	.word	0x000000ff
        /*01fc*/ 	.word	0x00004010
        /*0200*/ 	.short	0x0108
        /*0202*/ 	.byte	0x08
	.zero		1


	//   ....[8]....
        /*0204*/ 	.word	0x00002750
        /*0208*/ 	.word	0x000000ff
        /*020c*/ 	.word	0x00004000
        /*0210*/ 	.short	0x010a
        /*0212*/ 	.byte	0x08
	.zero		1


	//   ....[9]....
        /*0214*/ 	.word	0x00002780
        /*0218*/ 	.word	0x000000ff
        /*021c*/ 	.word	0x00004010
        /*0220*/ 	.short	0x010a
        /*0222*/ 	.byte	0x08
	.zero		1


	//   ....[10]....
        /*0224*/ 	.word	0x000027b0
        /*0228*/ 	.word	0x000000ff
        /*022c*/ 	.word	0x00004000
        /*0230*/ 	.short	0x010a
        /*0232*/ 	.byte	0x08
	.zero		1


	//   ....[11]....
        /*0234*/ 	.word	0x000027e0
        /*0238*/ 	.word	0x000000ff
        /*023c*/ 	.word	0x00004010
        /*0240*/ 	.short	0x010a
        /*0242*/ 	.byte	0x08
	.zero		1


	//----- nvinfo : EIATTR_NUM_MBARRIERS
	.align		4
.L_48:
        /*0244*/ 	.byte	0x03, 0x38
        /*0246*/ 	.short	0x0002


	//----- nvinfo : EIATTR_EXIT_INSTR_OFFSETS
	.align		4
        /*0248*/ 	.byte	0x04, 0x1c
        /*024a*/ 	.short	(.L_50 - .L_49)


	//   ....[0]....
.L_49:
        /*024c*/ 	.word	0x00002740


	//----- nvinfo : EIATTR_REQNTID
	.align		4
.L_50:
        /*0250*/ 	.byte	0x04, 0x10
        /*0252*/ 	.short	(.L_52 - .L_51)
.L_51:
        /*0254*/ 	.word	0x00000100
        /*0258*/ 	.word	0x00000001
        /*025c*/ 	.word	0x00000001


	//----- nvinfo : EIATTR_CRS_STACK_SIZE
	.align		4
.L_52:
        /*0260*/ 	.byte	0x04, 0x1e
        /*0262*/ 	.short	(.L_54 - .L_53)
.L_53:
        /*0264*/ 	.word	0x00000000


	//----- nvinfo : EIATTR_CBANK_PARAM_SIZE
	.align		4
.L_54:
        /*0268*/ 	.byte	0x03, 0x19
        /*026a*/ 	.short	0x0050


	//----- nvinfo : EIATTR_PARAM_CBANK
	.align		4
        /*026c*/ 	.byte	0x04, 0x0a
        /*026e*/ 	.short	(.L_56 - .L_55)
	.align		4
.L_55:
        /*0270*/ 	.word	index@(.nv.constant0.gluon_tcgen05)
        /*0274*/ 	.short	0x0380
        /*0276*/ 	.short	0x0050


	//----- nvinfo : EIATTR_SW_WAR
	.align		4
.L_56:
        /*0278*/ 	.byte	0x04, 0x36
        /*027a*/ 	.short	(.L_58 - .L_57)
.L_57:
        /*027c*/ 	.word	0x00000008
.L_58:


//--------------------- .nv.compat                --------------------------
	.section	.nv.compat,"",@"SHT_CUDA_COMPAT_INFO"
	.align	4
        /*0000*/ 	.byte	0x02, 0x02, 0x02, 0x00, 0x02, 0x05, 0x05, 0x00, 0x02, 0x03, 0x03, 0x00, 0x02, 0x06, 0x01, 0x00


//--------------------- .nv.callgraph             --------------------------
	.section	.nv.callgraph,"",@"SHT_CUDA_CALLGRAPH"
	.align	4
	.sectionentsize	8
	.align		4
        /*0000*/ 	.word	0x00000000
	.align		4
        /*0004*/ 	.word	0xffffffff
	.align		4
        /*0008*/ 	.word	0x00000000
	.align		4
        /*000c*/ 	.word	0xfffffffe
	.align		4
        /*0010*/ 	.word	0x00000000
	.align		4
        /*0014*/ 	.word	0xfffffffd
	.align		4
        /*0018*/ 	.word	0x00000000
	.align		4
        /*001c*/ 	.word	0xfffffffc


//--------------------- .text.gluon_tcgen05       --------------------------
	.section	.text.gluon_tcgen05,"ax",@progbits
	.align	128
        .global         gluon_tcgen05
        .type           gluon_tcgen05,@function
        .size           gluon_tcgen05,(.L_x_73 - gluon_tcgen05)
        .other          gluon_tcgen05,@"STO_CUDA_ENTRY STV_DEFAULT"
gluon_tcgen05:
.text.gluon_tcgen05:
[----:B------:R-:W1:Y:S01]  /*0000*/  LDC R1, c[0x0][0x37c] ;  /* 0x0000df00ff017b82 */ /* 0x000e620000000800 */
[----:B------:R-:W2:Y:S02]  /*0010*/  S2R R0, SR_TID.X ;  /* 0x0000000000007919 */ /* 0x000ea40000002100 */
[----:B--2---:R-:W-:-:S13]  /*0020*/  ISETP.GE.U32.AND P2, PT, R0, 0x20, PT ;  /* 0x000000200000780c */ /* 0x004fda0003f46070 */
[----:B------:R-:W-:Y:S05]  /*0030*/  @P2 BRA `(.L_x_0) ;  /* 0x0000000000b82947 */ /* 0x000fea0003800000 */
[----:B------:R-:W2:Y:S01]  /*0040*/  S2UR UR6, SR_CgaCtaId ;  /* 0x00000000000679c3 */ /* 0x000ea20000008800 */
[----:B------:R-:W-:Y:S01]  /*0050*/  NOP ;  /* 0x0000000000007918 */ /* 0x000fe20000000000 */
[----:B------:R-:W-:Y:S02]  /*0060*/  UMOV UR4, 0x40 ;  /* 0x0000004000047882 */ /* 0x000fe40000000000 */
[----:B--2---:R-:W-:-:S09]  /*0070*/  ULEA UR4, UR6, UR4, 0x18 ;  /* 0x0000000406047291 */ /* 0x004fd2000f8ec0ff */
[----:B------:R-:W2:Y:S01]  /*0080*/  LDS.U8 R2, [UR4] ;  /* 0x00000004ff027984 */ /* 0x000ea20008000000 */
[----:B------:R-:W-:Y:S02]  /*0090*/  UMOV UR4, 0x400 ;  /* 0x0000040000047882 */ /* 0x000fe40000000000 */
[----:B------:R-:W-:Y:S01]  /*00a0*/  ULEA UR4, UR6, UR4, 0x18 ;  /* 0x0000000406047291 */ /* 0x000fe2000f8ec0ff */
[----:B--2---:R-:W-:-:S13]  /*00b0*/  ISETP.NE.AND P0, PT, R2, RZ, PT ;  /* 0x000000ff0200720c */ /* 0x004fda0003f05270 */
[----:B------:R-:W-:Y:S05]  /*00c0*/  @P0 BRA `(.L_x_1) ;  /* 0x00000000007c0947 */ /* 0x000fea0003800000 */
[----:B------:R-:W-:-:S13]  /*00d0*/  ELECT P0, URZ, PT ;  /* 0x0000000000ff782f */ /* 0x000fda0003800000 */
[----:B------:R-:W-:Y:S05]  /*00e0*/  @!P0 BRA `(.L_x_2) ;  /* 0x0000000000848947 */ /* 0x000fea0003800000 */
[----:B------:R-:W-:Y:S01]  /*00f0*/  UMOV UR5, 0x4 ;  /* 0x0000000400057882 */ /* 0x000fe20000000000 */
[----:B------:R-:W-:Y:S02]  /*0100*/  IMAD.MOV.U32 R5, RZ, RZ, 0x1 ;  /* 0x00000001ff057424 */ /* 0x000fe400078e00ff */
[----:B------:R-:W-:Y:S02]  /*0110*/  IMAD.MOV.U32 R3, RZ, RZ, 0xf ;  /* 0x0000000fff037424 */ /* 0x000fe400078e00ff */
[----:B------:R-:W-:Y:S04]  /*0120*/  DEPBAR.LE SB2, 0x36 ;  /* 0x0000ad800000791a */ /* 0x000fe80000000000 */
[----:B------:R-:W2:Y:S02]  /*0130*/  UTCATOMSWS.FIND_AND_SET.ALIGN UP0, UR5, UR5 ;  /* 0x00000005000575e3 */ /* 0x000ea40008000800 */
[----:B--2---:R-:W-:-:S04]  /*0140*/  PLOP3.LUT P0, PT, PT, PT, UP0, 0x80, 0x8 ;  /* 0x000000000008781c */ /* 0x004fc80003f0f008 */
[----:B------:R-:W-:-:S04]  /*0150*/  SEL R2, RZ, 0xffffffff, !P0 ;  /* 0xffffffffff027807 */ /* 0x000fc80004000000 */
[----:B------:R-:W-:Y:S01]  /*0160*/  ISETP.NE.AND P0, PT, R2, RZ, PT ;  /* 0x000000ff0200720c */ /* 0x000fe20003f05270 */
[----:B------:R-:W-:-:S12]  /*0170*/  IMAD.U32 R2, RZ, RZ, UR5 ;  /* 0x00000005ff027e24 */ /* 0x000fd8000f8e00ff */
[----:B------:R-:W-:Y:S05]  /*0180*/  @P0 BRA `(.L_x_3) ;  /* 0x0000000000240947 */ /* 0x000fea0003800000 */
.L_x_4:
[----:B------:R-:W-:Y:S05]  /*0190*/  NANOSLEEP 0x64 ;  /* 0x000000640000795d */ /* 0x000fea0003800000 */
[----:B------:R-:W-:-:S05]  /*01a0*/  UMOV UR5, 0x4 ;  /* 0x0000000400057882 */ /* 0x000fca0000000000 */
[----:B------:R-:W-:Y:S04]  /*01b0*/  DEPBAR.LE SB2, 0x36 ;  /* 0x0000ad800000791a */ /* 0x000fe80000000000 */
[----:B------:R-:W2:Y:S02]  /*01c0*/  UTCATOMSWS.FIND_AND_SET.ALIGN UP0, UR5, UR5 ;  /* 0x00000005000575e3 */ /* 0x000ea40008000800 */
[----:B--2---:R-:W-:-:S04]  /*01d0*/  PLOP3.LUT P0, PT, PT, PT, UP0, 0x80, 0x8 ;  /* 0x000000000008781c */ /* 0x004fc80003f0f008 */
[----:B------:R-:W-:-:S04]  /*01e0*/  SEL R2, RZ, 0xffffffff, !P0 ;  /* 0xffffffffff027807 */ /* 0x000fc80004000000 */
[----:B------:R-:W-:Y:S01]  /*01f0*/  ISETP.NE.AND P0, PT, R2, RZ, PT ;  /* 0x000000ff0200720c */ /* 0x000fe20003f05270 */
[----:B------:R-:W-:-:S12]  /*0200*/  IMAD.U32 R2, RZ, RZ, UR5 ;  /* 0x00000005ff027e24 */ /* 0x000fd8000f8e00ff */
[----:B------:R-:W-:Y:S05]  /*0210*/  @!P0 BRA `(.L_x_4) ;  /* 0xfffffffc00dc8947 */ /* 0x000fea000383ffff */
.L_x_3:
[C---:B------:R-:W-:Y:S01]  /*0220*/  VIADD R4, R2.reuse, 0x10 ;  /* 0x0000001002047836 */ /* 0x040fe20000000000 */
[----:B------:R-:W-:Y:S01]  /*0230*/  UMOV UR5, 0x50 ;  /* 0x0000005000057882 */ /* 0x000fe20000000000 */
[----:B------:R-:W-:Y:S01]  /*0240*/  SHF.L.U32 R3, R3, R2, RZ ;  /* 0x0000000203037219 */ /* 0x000fe200000006ff */
[----:B------:R-:W-:Y:S01]  /*0250*/  ULEA UR5, UR6, UR5, 0x18 ;  /* 0x0000000506057291 */ /* 0x000fe2000f8ec0ff */
[----:B------:R-:W-:Y:S01]  /*0260*/  IMAD.SHL.U32 R2, R2, 0x20, RZ ;  /* 0x0000002002027824 */ /* 0x000fe200078e00ff */
[----:B------:R-:W-:-:S04]  /*0270*/  SHF.L.U32 R4, R5, R4, RZ ;  /* 0x0000000405047219 */ /* 0x000fc800000006ff */
[----:B------:R-:W-:-:S05]  /*0280*/  LOP3.LUT R3, R4, R3, RZ, 0xfc, !PT ;  /* 0x0000000304037212 */ /* 0x000fca00078efcff */
[----:B------:R2:W-:Y:S04]  /*0290*/  ATOMS.OR RZ, [UR5], R3 ;  /* 0x00000003ffff798c */ /* 0x0005e8000b000005 */
[----:B------:R2:W-:Y:S01]  /*02a0*/  STS [UR4], R2 ;  /* 0x00000002ff007988 */ /* 0x0005e20008000804 */
[----:B------:R-:W-:Y:S05]  /*02b0*/  BRA `(.L_x_2) ;  /* 0x0000000000107947 */ /* 0x000fea0003800000 */
.L_x_1:
[----:B------:R-:W-:Y:S01]  /*02c0*/  IMAD.MOV.U32 R3, RZ, RZ, -0x1 ;  /* 0xffffffffff037424 */ /* 0x000fe200078e00ff */
[----:B------:R-:W-:-:S04]  /*02d0*/  MOV R2, 0x300 ;  /* 0x0000030000027802 */ /* 0x000fc80000000f00 */
[----:B------:R2:W-:Y:S03]  /*02e0*/  STS [UR4], R3 ;  /* 0x00000003ff007988 */ /* 0x0005e60008000804 */
[----:B-12---:R-:W-:Y:S05]  /*02f0*/  CALL.REL.NOINC `($__internal_1_$__cuda_sm10x_tcgen05_guardrail_trap_phase_invalid_during_alloc) ;  /* 0x0000002400507944 */ /* 0x006fea0003c00000 */
.L_x_2:
[----:B------:R-:W-:Y:S05]  /*0300*/  WARPSYNC.ALL ;  /* 0x0000000000007948 */ /* 0x000fea0003800000 */
[----:B------:R-:W-:Y:S01]  /*0310*/  NOP ;  /* 0x0000000000007918 */ /* 0x000fe20000000000 */
.L_x_0:
[----:B------:R-:W3:Y:S08]  /*0320*/  S2UR UR4, SR_CgaCtaId ;  /* 0x00000000000479c3 */ /* 0x000ef00000008800 */
[----:B------:R-:W-:Y:S01]  /*0330*/  BAR.SYNC.DEFER_BLOCKING 0x0 ;  /* 0x0000000000007b1d */ /* 0x000fe20000010000 */
[----:B------:R-:W-:-:S05]  /*0340*/  LOP3.LUT R68, R0, 0xff, RZ, 0xc0, !PT ;  /* 0x000000ff00447812 */ /* 0x000fca00078ec0ff */
[----:B------:R-:W-:Y:S02]  /*0350*/  UMOV UR8, 0x400 ;  /* 0x0000040000087882 */ /* 0x000fe40000000000 */
[----:B------:R-:W4:Y:S08]  /*0360*/  LDC R4, c[0x0][0x398] ;  /* 0x0000e600ff047b82 */ /* 0x000f300000000800 */
[----:B------:R-:W5:Y:S01]  /*0370*/  LDC R10, c[0x0][0x3a0] ;  /* 0x0000e800ff0a7b82 */ /* 0x000f620000000800 */
[----:B---3--:R-:W-:-:S07]  /*0380*/  ULEA UR8, UR4, UR8, 0x18 ;  /* 0x0000000804087291 */ /* 0x008fce000f8ec0ff */
[----:B------:R-:W3:Y:S02]  /*0390*/  S2UR UR24, SR_CTAID.Y ;  /* 0x00000000001879c3 */ /* 0x000ee40000002600 */
[----:B--2---:R-:W2:Y:S06]  /*03a0*/  LDS R3, [UR8] ;  /* 0x00000008ff037984 */ /* 0x004eac0008000800 */
[----:B------:R-:W-:Y:S06]  /*03b0*/  BAR.SYNC.DEFER_BLOCKING 0x0 ;  /* 0x0000000000007b1d */ /* 0x000fec0000010000 */
[----:B------:R-:W-:Y:S05]  /*03c0*/  @P2 BRA `(.L_x_5) ;  /* 0x0000000000182947 */ /* 0x000fea0003800000 */
[----:B------:R-:W-:Y:S01]  /*03d0*/  ELECT P0, URZ, PT ;  /* 0x0000000000ff782f */ /* 0x000fe20003800000 */
[----:B------:R-:W-:Y:S01]  /*03e0*/  IMAD.MOV.U32 R2, RZ, RZ, 0x1 ;  /* 0x00000001ff027424 */ /* 0x000fe200078e00ff */
[----:B------:R-:W-:Y:S01]  /*03f0*/  UMOV UR5, 0x40 ;  /* 0x0000004000057882 */ /* 0x000fe20000000000 */
[----:B------:R-:W-:Y:S01]  /*0400*/  UVIRTCOUNT.DEALLOC.SMPOOL 0x80 ;  /* 0x000000800000784c */ /* 0x000fe20000000000 */
[----:B------:R-:W-:-:S09]  /*0410*/  ULEA UR5, UR4, UR5, 0x18 ;  /* 0x0000000504057291 */ /* 0x000fd2000f8ec0ff */
[----:B------:R5:W-:Y:S03]  /*0420*/  @P0 STS.U8 [UR5], R2 ;  /* 0x00000002ff000988 */ /* 0x000be60008000005 */
.L_x_5:
[----:B------:R-:W5:Y:S01]  /*0430*/  S2UR UR4, SR_CTAID.Z ;  /* 0x00000000000479c3 */ /* 0x000f620000002700 */
[----:B------:R-:W4:Y:S01]  /*0440*/  LDCU UR5, c[0x0][0x370] ;  /* 0x00006e00ff0577ac */ /* 0x000f220008000800 */
[----:B------:R-:W-:Y:S01]  /*0450*/  ISETP.GE.U32.AND P0, PT, R68, 0x20, PT ;  /* 0x000000204400780c */ /* 0x000fe20003f06070 */
[----:B----4-:R-:W-:Y:S01]  /*0460*/  VIADD R4, R4, 0xffffffff ;  /* 0xffffffff04047836 */ /* 0x010fe20000000000 */
[C---:B------:R-:W-:Y:S01]  /*0470*/  ISETP.NE.U32.AND P3, PT, R68.reuse, RZ, PT ;  /* 0x000000ff4400720c */ /* 0x040fe20003f65070 */
[----:B------:R-:W5:Y:S01]  /*0480*/  LDCU UR6, c[0x0][0x374] ;  /* 0x00006e80ff0677ac */ /* 0x000f620008000800 */
[----:B------:R-:W-:Y:S01]  /*0490*/  LEA R11, R68, UR8, 0x2 ;  /* 0x00000008440b7c11 */ /* 0x000fe2000f8e10ff */
[----:B-----5:R-:W-:Y:S01]  /*04a0*/  VIADD R12, R10, 0xffffffff ;  /* 0xffffffff0a0c7836 */ /* 0x020fe20000000000 */
[----:B------:R-:W4:Y:S01]  /*04b0*/  S2UR UR11, SR_CTAID.X ;  /* 0x00000000000b79c3 */ /* 0x000f220000002500 */
[----:B------:R-:W5:Y:S01]  /*04c0*/  LDCU.64 UR16, c[0x0][0x3c0] ;  /* 0x00007800ff1077ac */ /* 0x000f620008000a00 */
[----:B--2---:R-:W-:Y:S01]  /*04d0*/  R2UR UR27, R3 ;  /* 0x00000000031b72ca */ /* 0x004fe200000e0000 */
[----:B------:R-:W-:Y:S04]  /*04e0*/  BSSY.RECONVERGENT B0, `(.L_x_6) ;  /* 0x0000011000007945 */ /* 0x000fe80003800200 */
[----:B------:R2:W-:Y:S01]  /*04f0*/  @!P0 STS [R11], RZ ;  /* 0x000000ff0b008388 */ /* 0x0005e20000000800 */
[----:B------:R-:W-:-:S03]  /*0500*/  NOP ;  /* 0x0000000000007918 */ /* 0x000fc60000000000 */
[----:B------:R2:W-:Y:S01]  /*0510*/  @!P3 STS [UR8+0x24], R4 ;  /* 0x00002404ff00b988 */ /* 0x0005e20008000808 */
[----:B---3--:R-:W-:-:S03]  /*0520*/  UIMAD UR4, UR4, UR6, UR24 ;  /* 0x00000006040472a4 */ /* 0x008fc6000f8e0218 */
[----:B------:R2:W-:Y:S01]  /*0530*/  @!P3 STS [UR8+0x20], R12 ;  /* 0x0000200cff00b988 */ /* 0x0005e20008000808 */
[----:B----4-:R-:W-:-:S04]  /*0540*/  UIMAD UR4, UR4, UR5, UR11 ;  /* 0x00000005040472a4 */ /* 0x010fc8000f8e020b */
[----:B------:R-:W-:-:S04]  /*0550*/  UIMAD UR4, UR4, 0x180, URZ ;  /* 0x00000180040478a4 */ /* 0x000fc8000f8e02ff */
[----:B-----5:R-:W-:-:S04]  /*0560*/  UIADD3 UR12, UP0, UPT, UR4, UR16, URZ ;  /* 0x00000010040c7290 */ /* 0x020fc8000ff1e0ff */
[----:B------:R-:W-:Y:S01]  /*0570*/  ULEA.HI.X.SX32 UR13, UR4, UR17, 0x1, UP0 ;  /* 0x00000011040d7291 */ /* 0x000fe200080f0eff */
[----:B--2---:R-:W-:Y:S11]  /*0580*/  @P3 BRA `(.L_x_7) ;  /* 0x0000000000183947 */ /* 0x004ff60003800000 */
[----:B------:R-:W2:Y:S01]  /*0590*/  LDS R2, [UR8+0x8] ;  /* 0x00000808ff027984 */ /* 0x000ea20008000800 */
[----:B------:R-:W3:Y:S01]  /*05a0*/  LDC.64 R6, c[0x0][0x380] ;  /* 0x0000e000ff067b82 */ /* 0x000ee20000000a00 */
[----:B------:R-:W-:Y:S02]  /*05b0*/  IMAD.MOV.U32 R3, RZ, RZ, 0x70 ;  /* 0x00000070ff037424 */ /* 0x000fe400078e00ff */
[----:B---3--:R3:W-:Y:S03]  /*05c0*/  STS.64 [UR8], R6 ;  /* 0x00000006ff007988 */ /* 0x0087e60008000a08 */
[----:B--2---:R-:W-:-:S05]  /*05d0*/  LOP3.LUT R2, R2, 0x10, R3, 0xd8, !PT ;  /* 0x0000001002027812 */ /* 0x004fca00078ed803 */
[----:B------:R3:W-:Y:S02]  /*05e0*/  STS [UR8+0x8], R2 ;  /* 0x00000802ff007988 */ /* 0x0007e40008000808 */
.L_x_7:
[----:B------:R-:W-:Y:S05]  /*05f0*/  BSYNC.RECONVERGENT B0 ;  /* 0x0000000000007941 */ /* 0x000fea0003800200 */
.L_x_6:
[----:B------:R-:W-:Y:S04]  /*0600*/  BSSY.RECONVERGENT B0, `(.L_x_8) ;  /* 0x000000a000007945 */ /* 0x000fe80003800200 */
[----:B------:R-:W-:Y:S05]  /*0610*/  @P3 BRA `(.L_x_9) ;  /* 0x0000000000203947 */ /* 0x000fea0003800000 */
[----:B---3--:R-:W2:Y:S01]  /*0620*/  LDS R2, [UR8+0x34] ;  /* 0x00003408ff027984 */ /* 0x008ea20008000800 */
[----:B------:R-:W-:Y:S02]  /*0630*/  IMAD.MOV.U32 R3, RZ, RZ, 0x1f000000 ;  /* 0x1f000000ff037424 */ /* 0x000fe400078e00ff */
[----:B------:R-:W-:Y:S01]  /*0640*/  @!P3 IMAD.MOV.U32 R5, RZ, RZ, 0x7f ;  /* 0x0000007fff05b424 */ /* 0x000fe200078e00ff */
[----:B------:R-:W3:Y:S02]  /*0650*/  @!P3 LDS R6, [UR8+0x38] ;  /* 0x00003808ff06b984 */ /* 0x000ee40008000800 */
[----:B--2---:R-:W-:Y:S02]  /*0660*/  LOP3.LUT R2, R2, 0xff000000, R3, 0xb8, !PT ;  /* 0xff00000002027812 */ /* 0x004fe400078eb803 */
[----:B---3--:R-:W-:-:S03]  /*0670*/  @!P3 LOP3.LUT R3, R6, 0xff, R5, 0xb8, !PT ;  /* 0x000000ff0603b812 */ /* 0x008fc600078eb805 */
[----:B------:R2:W-:Y:S04]  /*0680*/  STS [UR8+0x34], R2 ;  /* 0x00003402ff007988 */ /* 0x0005e80008000808 */
[----:B------:R2:W-:Y:S02]  /*0690*/  @!P3 STS [UR8+0x38], R3 ;  /* 0x00003803ff00b988 */ /* 0x0005e40008000808 */
.L_x_9:
[----:B------:R-:W-:Y:S05]  /*06a0*/  BSYNC.RECONVERGENT B0 ;  /* 0x0000000000007941 */ /* 0x000fea0003800200 */
.L_x_8:
[----:B------:R-:W-:Y:S04]  /*06b0*/  BSSY.RECONVERGENT B0, `(.L_x_10) ;  /* 0x000000e000007945 */ /* 0x000fe80003800200 */
[----:B------:R-:W-:Y:S05]  /*06c0*/  @P3 BRA `(.L_x_11) ;  /* 0x0000000000303947 */ /* 0x000fea0003800000 */
[----:B--2---:R-:W2:Y:S01]  /*06d0*/  LDS R3, [UR8+0x34] ;  /* 0x00003408ff037984 */ /* 0x004ea20008000800 */
[----:B------:R-:W4:Y:S03]  /*06e0*/  LDC.64 R8, c[0x0][0x3a8] ;  /* 0x0000ea00ff087b82 */ /* 0x000f260000000a00 */
[----:B---3--:R-:W3:Y:S01]  /*06f0*/  LDS R2, [UR8+0x1c] ;  /* 0x00001c08ff027984 */ /* 0x008ee20008000800 */
[C---:B----4-:R-:W-:Y:S01]  /*0700*/  SHF.L.U64.HI R6, R8.reuse, 0x1, R9 ;  /* 0x0000000108067819 */ /* 0x050fe20000010209 */
[----:B------:R-:W-:-:S03]  /*0710*/  IMAD.SHL.U32 R5, R8, 0x2, RZ ;  /* 0x0000000208057824 */ /* 0x000fc600078e00ff */
[--C-:B------:R-:W-:Y:S02]  /*0720*/  SHF.R.U32.HI R7, RZ, 0x4, R6.reuse ;  /* 0x00000004ff077819 */ /* 0x100fe40000011606 */
[----:B------:R-:W-:-:S05]  /*0730*/  SHF.R.U64 R5, R5, 0x4, R6 ;  /* 0x0000000405057819 */ /* 0x000fca0000001206 */
[----:B------:R4:W-:Y:S01]  /*0740*/  STS [UR8+0xc], R5 ;  /* 0x00000c05ff007988 */ /* 0x0009e20008000808 */
[----:B--2---:R-:W-:Y:S02]  /*0750*/  LOP3.LUT R3, R3, 0x7, RZ, 0xb8, !PT ;  /* 0x0000000703037812 */ /* 0x004fe400078eb8ff */
[----:B---3--:R-:W-:-:S03]  /*0760*/  LOP3.LUT R2, R2, 0xf, R7, 0xb8, !PT ;  /* 0x0000000f02027812 */ /* 0x008fc600078eb807 */
[----:B------:R4:W-:Y:S04]  /*0770*/  STS [UR8+0x34], R3 ;  /* 0x00003403ff007988 */ /* 0x0009e80008000808 */
[----:B------:R4:W-:Y:S02]  /*0780*/  STS [UR8+0x1c], R2 ;  /* 0x00001c02ff007988 */ /* 0x0009e40008000808 */
.L_x_11:
[----:B------:R-:W-:Y:S05]  /*0790*/  BSYNC.RECONVERGENT B0 ;  /* 0x0000000000007941 */ /* 0x000fea0003800200 */
.L_x_10:
[----:B------:R-:W-:Y:S04]  /*07a0*/  BSSY.RECONVERGENT B1, `(.L_x_12) ;  /* 0x000001a000017945 */ /* 0x000fe80003800200 */
[----:B------:R-:W-:Y:S04]  /*07b0*/  BSSY.RELIABLE B0, `(.L_x_13) ;  /* 0x0000015000007945 */ /* 0x000fe80003800100 */
[----:B------:R-:W-:Y:S05]  /*07c0*/  @P3 BRA `(.L_x_14) ;  /* 0x0000000000203947 */ /* 0x000fea0003800000 */
[----:B--234-:R-:W2:Y:S02]  /*07d0*/  LDS R2, [UR8+0x34] ;  /* 0x00003408ff027984 */ /* 0x01cea40008000800 */
[----:B--2---:R-:W-:-:S05]  /*07e0*/  LOP3.LUT R2, R2, 0x38, RZ, 0xb8, !PT ;  /* 0x0000003802027812 */ /* 0x004fca00078eb8ff */
[----:B------:R2:W-:Y:S01]  /*07f0*/  STS [UR8+0x34], R2 ;  /* 0x00003402ff007988 */ /* 0x0005e20008000808 */
[----:B------:R-:W-:Y:S05]  /*0800*/  @P3 BRA `(.L_x_15) ;  /* 0x0000000000203947 */ /* 0x000fea0003800000 */
[----:B--2---:R-:W2:Y:S01]  /*0810*/  LDS R2, [UR8+0x8] ;  /* 0x00000808ff027984 */ /* 0x004ea20008000800 */
[----:B------:R-:W-:-:S05]  /*0820*/  IMAD.MOV.U32 R3, RZ, RZ, 0x780 ;  /* 0x00000780ff037424 */ /* 0x000fca00078e00ff */
[----:B--2---:R-:W-:-:S05]  /*0830*/  LOP3.LUT R2, R2, 0x500, R3, 0xd8, !PT ;  /* 0x0000050002027812 */ /* 0x004fca00078ed803 */
[----:B------:R5:W-:Y:S02]  /*0840*/  STS [UR8+0x8], R2 ;  /* 0x00000802ff007988 */ /* 0x000be40008000808 */
.L_x_14:
[----:B------:R-:W-:Y:S05]  /*0850*/  @P3 BRA `(.L_x_16) ;  /* 0x0000000000283947 */ /* 0x000fea0003800000 */
[----:B--2345:R-:W2:Y:S02]  /*0860*/  LDS R2, [UR8+0x8] ;  /* 0x00000808ff027984 */ /* 0x03cea40008000800 */
[----:B--2---:R-:W-:-:S05]  /*0870*/  LOP3.LUT R2, R2, 0x1800, RZ, 0xb8, !PT ;  /* 0x0000180002027812 */ /* 0x004fca00078eb8ff */
[----:B------:R3:W-:Y:S02]  /*0880*/  STS [UR8+0x8], R2 ;  /* 0x00000802ff007988 */ /* 0x0007e40008000808 */
.L_x_15:
[----:B------:R-:W-:Y:S05]  /*0890*/  @P3 BREAK.RELIABLE B0 ;  /* 0x0000000000003942 */ /* 0x000fea0003800100 */
[----:B------:R-:W-:Y:S05]  /*08a0*/  @P3 BRA `(.L_x_17) ;  /* 0x0000000000243947 */ /* 0x000fea0003800000 */
[----:B------:R-:W4:Y:S01]  /*08b0*/  LDS R3, [UR8+0x8] ;  /* 0x00000808ff037984 */ /* 0x000f220008000800 */
[----:B--23--:R-:W-:-:S05]  /*08c0*/  IMAD.MOV.U32 R2, RZ, RZ, 0x6000 ;  /* 0x00006000ff027424 */ /* 0x00cfca00078e00ff */
[----:B----4-:R-:W-:-:S04]  /*08d0*/  LOP3.LUT R2, R3, 0x4000, R2, 0xd8, !PT ;  /* 0x0000400003027812 */ /* 0x010fc800078ed802 */
[----:B------:R-:W-:-:S05]  /*08e0*/  LOP3.LUT R2, R2, 0x400000, RZ, 0xb8, !PT ;  /* 0x0040000002027812 */ /* 0x000fca00078eb8ff */
[----:B------:R2:W-:Y:S02]  /*08f0*/  STS [UR8+0x8], R2 ;  /* 0x00000802ff007988 */ /* 0x0005e40008000808 */
.L_x_16:
[----:B------:R-:W-:Y:S05]  /*0900*/  BSYNC.RELIABLE B0 ;  /* 0x0000000000007941 */ /* 0x000fea0003800100 */
.L_x_13:
[----:B--2345:R-:W2:Y:S02]  /*0910*/  @!P3 LDS R2, [UR8+0x8] ;  /* 0x00000808ff02b984 */ /* 0x03cea40008000800 */
[----:B--2---:R-:W-:-:S05]  /*0920*/  @!P3 LOP3.LUT R2, R2, 0x8000, RZ, 0xb8, !PT ;  /* 0x000080000202b812 */ /* 0x004fca00078eb8ff */
[----:B------:R4:W-:Y:S02]  /*0930*/  @!P3 STS [UR8+0x8], R2 ;  /* 0x00000802ff00b988 */ /* 0x0009e40008000808 */
.L_x_17:
[----:B------:R-:W-:Y:S05]  /*0940*/  BSYNC.RECONVERGENT B1 ;  /* 0x0000000000017941 */ /* 0x000fea0003800200 */
.L_x_12:
[----:B------:R-:W-:Y:S05]  /*0950*/  WARPSYNC.ALL ;  /* 0x0000000000007948 */ /* 0x000fea0003800000 */
[----:B------:R-:W-:Y:S01]  /*0960*/  NOP ;  /* 0x0000000000007918 */ /* 0x000fe20000000000 */
[----:B------:R-:W5:Y:S02]  /*0970*/  LDC R5, c[0x0][0x39c] ;  /* 0x0000e700ff057b82 */ /* 0x000f640000000800 */
[----:B-----5:R-:W-:Y:S01]  /*0980*/  VIADD R5, R5, 0xffffffff ;  /* 0xffffffff05057836 */ /* 0x020fe20000000000 */
[----:B------:R-:W-:Y:S06]  /*0990*/  @P0 BRA `(.L_x_18) ;  /* 0x0000000000300947 */ /* 0x000fec0003800000 */
[----:B--234-:R-:W2:Y:S01]  /*09a0*/  S2R R2, SR_LANEID ;  /* 0x0000000000027919 */ /* 0x01cea20000000000 */
[----:B------:R-:W-:Y:S05]  /*09b0*/  WARPSYNC.ALL ;  /* 0x0000000000007948 */ /* 0x000fea0003800000 */
[----:B------:R-:W-:Y:S01]  /*09c0*/  NOP ;  /* 0x0000000000007918 */ /* 0x000fe20000000000 */
[----:B--2---:R-:W-:-:S05]  /*09d0*/  IMAD.SHL.U32 R6, R2, 0x4, RZ ;  /* 0x0000000402067824 */ /* 0x004fca00078e00ff */
[----:B------:R-:W2:Y:S01]  /*09e0*/  LDS R7, [R6+UR8] ;  /* 0x0000000806077984 */ /* 0x000ea20008000800 */
[----:B------:R-:W-:-:S05]  /*09f0*/  IADD3 R2, P1, PT, R6, UR12, RZ ;  /* 0x0000000c06027c10 */ /* 0x000fca000ff3e0ff */
[----:B------:R-:W-:-:S05]  /*0a00*/  IMAD.X R3, RZ, RZ, UR13, P1 ;  /* 0x0000000dff037e24 */ /* 0x000fca00088e06ff */
[----:B--2---:R5:W2:Y:S01]  /*0a10*/  ATOMG.E.EXCH.STRONG.GPU PT, RZ, [R2], R7 ;  /* 0x0000000702ff73a8 */ /* 0x004aa200041ee100 */
[----:B------:R-:W-:-:S04]  /*0a20*/  DEPBAR {5,4,3,2,1,0} ;  /* 0x0000003f0000791a */ /* 0x000fc80000000000 */
[----:B------:R-:W3:Y:S02]  /*0a30*/  CCTL.E.C.LDCU.IV.DEEP [UR12] ;  /* 0x000000000c007540 */ /* 0x000ee40009c08000 */
[----:B---3--:R5:W-:Y:S01]  /*0a40*/  UTMACCTL.IV [UR12] ;  /* 0x000000000c0079b9 */ /* 0x008be20008000000 */
[----:B------:R-:W-:Y:S01]  /*0a50*/  NOP ;  /* 0x0000000000007918 */ /* 0x000fe20000000000 */
.L_x_18:
[----:B------:R-:W-:Y:S05]  /*0a60*/  @P0 BRA `(.L_x_19) ;  /* 0x00000000000c0947 */ /* 0x000fea0003800000 */
[----:B------:R0:W-:Y:S01]  /*0a70*/  UTMACMDFLUSH ;  /* 0x00000000000079b7 */ /* 0x0001e20000000000 */
[----:B------:R-:W-:Y:S05]  /*0a80*/  @P0 BRA `(.L_x_19) ;  /* 0x0000000000040947 */ /* 0x000fea0003800000 */
[----:B------:R-:W-:-:S04]  /*0a90*/  DEPBAR.LE SB0, 0x0 ;  /* 0x000080000000791a */ /* 0x000fc80000000000 */
.L_x_19:
[----:B------:R-:W-:Y:S05]  /*0aa0*/  WARPSYNC.ALL ;  /* 0x0000000000007948 */ /* 0x000fea0003800000 */
[----:B------:R-:W-:Y:S01]  /*0ab0*/  NOP ;  /* 0x0000000000007918 */ /* 0x000fe20000000000 */
[----:B--2---:R-:W-:Y:S06]  /*0ac0*/  BAR.SYNC.DEFER_BLOCKING 0x0 ;  /* 0x0000000000007b1d */ /* 0x004fec0000010000 */
[----:B------:R-:W-:Y:S02]  /*0ad0*/  BSSY.RECONVERGENT B1, `(.L_x_20) ;  /* 0x000000b000017945 */ /* 0x000fe40003800200 */
[----:B------:R-:W-:Y:S06]  /*0ae0*/  BAR.SYNC.DEFER_BLOCKING 0x0 ;  /* 0x0000000000007b1d */ /* 0x000fec0000010000 */
[----:B------:R2:W-:Y:S01]  /*0af0*/  @!P0 STS [R11], RZ ;  /* 0x000000ff0b008388 */ /* 0x0005e20000000800 */
[----:B------:R-:W-:Y:S01]  /*0b00*/  NOP ;  /* 0x0000000000007918 */ /* 0x000fe20000000000 */
[----:B------:R-:W-:Y:S05]  /*0b10*/  @P3 BRA `(.L_x_21) ;  /* 0x0000000000183947 */ /* 0x000fea0003800000 */
[----:B---345:R-:W3:Y:S01]  /*0b20*/  LDS R2, [UR8+0x8] ;  /* 0x00000808ff027984 */ /* 0x038ee20008000800 */
[----:B------:R-:W4:Y:S01]  /*0b30*/  LDC.64 R6, c[0x0][0x388] ;  /* 0x0000e200ff067b82 */ /* 0x000f220000000a00 */
[----:B------:R-:W-:Y:S02]  /*0b40*/  IMAD.MOV.U32 R3, RZ, RZ, 0x70 ;  /* 0x00000070ff037424 */ /* 0x000fe400078e00ff */
[----:B----4-:R4:W-:Y:S03]  /*0b50*/  STS.64 [UR8], R6 ;  /* 0x00000006ff007988 */ /* 0x0109e60008000a08 */
[----:B---3--:R-:W-:-:S05]  /*0b60*/  LOP3.LUT R2, R2, 0x10, R3, 0xd8, !PT ;  /* 0x0000001002027812 */ /* 0x008fca00078ed803 */
[----:B------:R4:W-:Y:S02]  /*0b70*/  STS [UR8+0x8], R2 ;  /* 0x00000802ff007988 */ /* 0x0009e40008000808 */
.L_x_21:
[----:B-----5:R-:W-:Y:S05]  /*0b80*/  BSYNC.RECONVERGENT B1 ;  /* 0x0000000000017941 */ /* 0x020fea0003800200 */
.L_x_20:
[----:B------:R-:W-:Y:S04]  /*0b90*/  BSSY.RECONVERGENT B1, `(.L_x_22) ;  /* 0x000000a000017945 */ /* 0x000fe80003800200 */
[----:B------:R-:W-:Y:S05]  /*0ba0*/  @P3 BRA `(.L_x_23) ;  /* 0x0000000000203947 */ /* 0x000fea0003800000 */
[----:B---34-:R-:W3:Y:S01]  /*0bb0*/  LDS R2, [UR8+0x34] ;  /* 0x00003408ff027984 */ /* 0x018ee20008000800 */
[----:B------:R-:W-:Y:S02]  /*0bc0*/  IMAD.MOV.U32 R3, RZ, RZ, 0x3f000000 ;  /* 0x3f000000ff037424 */ /* 0x000fe400078e00ff */
[----:B------:R-:W-:Y:S01]  /*0bd0*/  @!P3 IMAD.MOV.U32 R6, RZ, RZ, 0x1f ;  /* 0x0000001fff06b424 */ /* 0x000fe200078e00ff */
[----:B------:R-:W4:Y:S02]  /*0be0*/  @!P3 LDS R7, [UR8+0x38] ;  /* 0x00003808ff07b984 */ /* 0x000f240008000800 */
[----:B---3--:R-:W-:Y:S02]  /*0bf0*/  LOP3.LUT R2, R2, 0xff000000, R3, 0xb8, !PT ;  /* 0xff00000002027812 */ /* 0x008fe400078eb803 */
[----:B----4-:R-:W-:-:S03]  /*0c00*/  @!P3 LOP3.LUT R3, R7, 0xff, R6, 0xb8, !PT ;  /* 0x000000ff0703b812 */ /* 0x010fc600078eb806 */
[----:B------:R5:W-:Y:S04]  /*0c10*/  STS [UR8+0x34], R2 ;  /* 0x00003402ff007988 */ /* 0x000be80008000808 */
[----:B------:R5:W-:Y:S02]  /*0c20*/  @!P3 STS [UR8+0x38], R3 ;  /* 0x00003803ff00b988 */ /* 0x000be40008000808 */
.L_x_23:
[----:B------:R-:W-:Y:S05]  /*0c30*/  BSYNC.RECONVERGENT B1 ;  /* 0x0000000000017941 */ /* 0x000fea0003800200 */
.L_x_22:
[----:B------:R-:W-:Y:S04]  /*0c40*/  BSSY.RECONVERGENT B1, `(.L_x_24) ;  /* 0x0000004000017945 */ /* 0x000fe80003800200 */
[----:B------:R-:W-:Y:S05]  /*0c50*/  @P3 BRA `(.L_x_25) ;  /* 0x0000000000083947 */ /* 0x000fea0003800000 */
[----:B------:R2:W-:Y:S04]  /*0c60*/  STS [UR8+0x24], R12 ;  /* 0x0000240cff007988 */ /* 0x0005e80008000808 */
[----:B------:R2:W-:Y:S02]  /*0c70*/  STS [UR8+0x20], R5 ;  /* 0x00002005ff007988 */ /* 0x0005e40008000808 */
.L_x_25:
[----:B------:R-:W-:Y:S05]  /*0c80*/  BSYNC.RECONVERGENT B1 ;  /* 0x0000000000017941 */ /* 0x000fea0003800200 */
.L_x_24:
[----:B------:R-:W-:Y:S04]  /*0c90*/  BSSY.RECONVERGENT B1, `(.L_x_26) ;  /* 0x000000e000017945 */ /* 0x000fe80003800200 */
[----:B------:R-:W-:Y:S05]  /*0ca0*/  @P3 BRA `(.L_x_27) ;  /* 0x0000000000303947 */ /* 0x000fea0003800000 */
[----:B-----5:R-:W5:Y:S01]  /*0cb0*/  LDS R3, [UR8+0x34] ;  /* 0x00003408ff037984 */ /* 0x020f620008000800 */
[----:B----4-:R-:W4:Y:S03]  /*0cc0*/  LDC.64 R6, c[0x0][0x3b0] ;  /* 0x0000ec00ff067b82 */ /* 0x010f260000000a00 */
[----:B---3--:R-:W3:Y:S01]  /*0cd0*/  LDS R2, [UR8+0x1c] ;  /* 0x00001c08ff027984 */ /* 0x008ee20008000800 */
[C---:B----4-:R-:W-:Y:S01]  /*0ce0*/  SHF.L.U64.HI R7, R6.reuse, 0x1, R7 ;  /* 0x0000000106077819 */ /* 0x050fe20000010207 */
[----:B------:R-:W-:-:S03]  /*0cf0*/  IMAD.SHL.U32 R6, R6, 0x2, RZ ;  /* 0x0000000206067824 */ /* 0x000fc600078e00ff */
[--C-:B------:R-:W-:Y:S02]  /*0d00*/  SHF.R.U32.HI R9, RZ, 0x4, R7.reuse ;  /* 0x00000004ff097819 */ /* 0x100fe40000011607 */
[----:B------:R-:W-:-:S05]  /*0d10*/  SHF.R.U64 R6, R6, 0x4, R7 ;  /* 0x0000000406067819 */ /* 0x000fca0000001207 */
[----:B------:R4:W-:Y:S01]  /*0d20*/  STS [UR8+0xc], R6 ;  /* 0x00000c06ff007988 */ /* 0x0009e20008000808 */
[----:B-----5:R-:W-:Y:S02]  /*0d30*/  LOP3.LUT R3, R3, 0x7, RZ, 0xb8, !PT ;  /* 0x0000000703037812 */ /* 0x020fe400078eb8ff */
[----:B---3--:R-:W-:-:S03]  /*0d40*/  LOP3.LUT R2, R2, 0xf, R9, 0xb8, !PT ;  /* 0x0000000f02027812 */ /* 0x008fc600078eb809 */
[----:B------:R4:W-:Y:S04]  /*0d50*/  STS [UR8+0x34], R3 ;  /* 0x00003403ff007988 */ /* 0x0009e80008000808 */
[----:B------:R4:W-:Y:S02]  /*0d60*/  STS [UR8+0x1c], R2 ;  /* 0x00001c02ff007988 */ /* 0x0009e40008000808 */
.L_x_27:
[----:B------:R-:W-:Y:S05]  /*0d70*/  BSYNC.RECONVERGENT B1 ;  /* 0x0000000000017941 */ /* 0x000fea0003800200 */
.L_x_26:
[----:B------:R-:W-:Y:S04]  /*0d80*/  BSSY.RECONVERGENT B2, `(.L_x_28) ;  /* 0x000001a000027945 */ /* 0x000fe80003800200 */
[----:B------:R-:W-:Y:S04]  /*0d90*/  BSSY.RELIABLE B1, `(.L_x_29) ;  /* 0x0000015000017945 */ /* 0x000fe80003800100 */
[----:B------:R-:W-:Y:S05]  /*0da0*/  @P3 BRA `(.L_x_30) ;  /* 0x0000000000203947 */ /* 0x000fea0003800000 */
[----:B---345:R-:W3:Y:S02]  /*0db0*/  LDS R2, [UR8+0x34] ;  /* 0x00003408ff027984 */ /* 0x038ee40008000800 */
[----:B---3--:R-:W-:-:S05]  /*0dc0*/  LOP3.LUT R2, R2, 0x38, RZ, 0xb8, !PT ;  /* 0x0000003802027812 */ /* 0x008fca00078eb8ff */
[----:B------:R3:W-:Y:S01]  /*0dd0*/  STS [UR8+0x34], R2 ;  /* 0x00003402ff007988 */ /* 0x0007e20008000808 */
[----:B------:R-:W-:Y:S05]  /*0de0*/  @P3 BRA `(.L_x_31) ;  /* 0x0000000000203947 */ /* 0x000fea0003800000 */
[----:B---3--:R-:W3:Y:S01]  /*0df0*/  LDS R2, [UR8+0x8] ;  /* 0x00000808ff027984 */ /* 0x008ee20008000800 */
[----:B------:R-:W-:-:S05]  /*0e00*/  IMAD.MOV.U32 R3, RZ, RZ, 0x780 ;  /* 0x00000780ff037424 */ /* 0x000fca00078e00ff */
[----:B---3--:R-:W-:-:S05]  /*0e10*/  LOP3.LUT R2, R2, 0x500, R3, 0xd8, !PT ;  /* 0x0000050002027812 */ /* 0x008fca00078ed803 */
[----:B------:R3:W-:Y:S02]  /*0e20*/  STS [UR8+0x8], R2 ;  /* 0x00000802ff007988 */ /* 0x0007e40008000808 */
.L_x_30:
[----:B------:R-:W-:Y:S05]  /*0e30*/  @P3 BRA `(.L_x_32) ;  /* 0x0000000000283947 */ /* 0x000fea0003800000 */
[----:B---345:R-:W3:Y:S02]  /*0e40*/  LDS R2, [UR8+0x8] ;  /* 0x00000808ff027984 */ /* 0x038ee40008000800 */
[----:B---3--:R-:W-:-:S05]  /*0e50*/  LOP3.LUT R2, R2, 0x1800, RZ, 0xb8, !PT ;  /* 0x0000180002027812 */ /* 0x008fca00078eb8ff */
[----:B------:R4:W-:Y:S02]  /*0e60*/  STS [UR8+0x8], R2 ;  /* 0x00000802ff007988 */ /* 0x0009e40008000808 */
.L_x_31:
[----:B------:R-:W-:Y:S05]  /*0e70*/  @P3 BREAK.RELIABLE B1 ;  /* 0x0000000000013942 */ /* 0x000fea0003800100 */
[----:B------:R-:W-:Y:S05]  /*0e80*/  @P3 BRA `(.L_x_33) ;  /* 0x0000000000243947 */ /* 0x000fea0003800000 */
[----:B---34-:R-:W3:Y:S01]  /*0e90*/  LDS R2, [UR8+0x8] ;  /* 0x00000808ff027984 */ /* 0x018ee20008000800 */
[----:B------:R-:W-:-:S05]  /*0ea0*/  IMAD.MOV.U32 R3, RZ, RZ, 0x6000 ;  /* 0x00006000ff037424 */ /* 0x000fca00078e00ff */
[----:B---3--:R-:W-:-:S04]  /*0eb0*/  LOP3.LUT R2, R2, 0x6000, R3, 0xd8, !PT ;  /* 0x0000600002027812 */ /* 0x008fc800078ed803 */
[----:B------:R-:W-:-:S05]  /*0ec0*/  LOP3.LUT R2, R2, 0x400000, RZ, 0xb8, !PT ;  /* 0x0040000002027812 */ /* 0x000fca00078eb8ff */
[----:B------:R3:W-:Y:S02]  /*0ed0*/  STS [UR8+0x8], R2 ;  /* 0x00000802ff007988 */ /* 0x0007e40008000808 */
.L_x_32:
[----:B------:R-:W-:Y:S05]  /*0ee0*/  BSYNC.RELIABLE B1 ;  /* 0x0000000000017941 */ /* 0x000fea0003800100 */
.L_x_29:
[----:B---345:R-:W3:Y:S02]  /*0ef0*/  @!P3 LDS R2, [UR8+0x8] ;  /* 0x00000808ff02b984 */ /* 0x038ee40008000800 */
[----:B---3--:R-:W-:-:S05]  /*0f00*/  @!P3 LOP3.LUT R2, R2, 0x8000, RZ, 0xb8, !PT ;  /* 0x000080000202b812 */ /* 0x008fca00078eb8ff */
[----:B------:R5:W-:Y:S02]  /*0f10*/  @!P3 STS [UR8+0x8], R2 ;  /* 0x00000802ff00b988 */ /* 0x000be40008000808 */
.L_x_33:
[----:B------:R-:W-:Y:S05]  /*0f20*/  BSYNC.RECONVERGENT B2 ;  /* 0x0000000000027941 */ /* 0x000fea0003800200 */
.L_x_28:
[----:B------:R-:W-:Y:S05]  /*0f30*/  WARPSYNC.ALL ;  /* 0x0000000000007948 */ /* 0x000fea0003800000 */
[----:B------:R-:W-:Y:S01]  /*0f40*/  NOP ;  /* 0x0000000000007918 */ /* 0x000fe20000000000 */
[----:B------:R-:W-:-:S04]  /*0f50*/  UIADD3 UR5, UPT, UPT, UR4, 0x80, URZ ;  /* 0x0000008004057890 */ /* 0x000fc8000fffe0ff */
[----:B------:R-:W-:-:S04]  /*0f60*/  UIADD3 UR14, UP0, UPT, UR5, UR16, URZ ;  /* 0x00000010050e7290 */ /* 0x000fc8000ff1e0ff */
[----:B------:R-:W-:Y:S01]  /*0f70*/  ULEA.HI.X.SX32 UR15, UR5, UR17, 0x1, UP0 ;  /* 0x00000011050f7291 */ /* 0x000fe200080f0eff */
[----:B------:R-:W-:Y:S11]  /*0f80*/  @P0 BRA `(.L_x_34) ;  /* 0x0000000000300947 */ /* 0x000ff60003800000 */
[----:B---345:R-:W3:Y:S01]  /*0f90*/  S2R R2, SR_LANEID ;  /* 0x0000000000027919 */ /* 0x038ee20000000000 */
[----:B------:R-:W-:Y:S05]  /*0fa0*/  WARPSYNC.ALL ;  /* 0x0000000000007948 */ /* 0x000fea0003800000 */
[----:B------:R-:W-:Y:S01]  /*0fb0*/  NOP ;  /* 0x0000000000007918 */ /* 0x000fe20000000000 */
[----:B---3--:R-:W-:-:S05]  /*0fc0*/  IMAD.SHL.U32 R6, R2, 0x4, RZ ;  /* 0x0000000402067824 */ /* 0x008fca00078e00ff */
[----:B------:R-:W3:Y:S01]  /*0fd0*/  LDS R7, [R6+UR8] ;  /* 0x0000000806077984 */ /* 0x000ee20008000800 */
[----:B------:R-:W-:-:S05]  /*0fe0*/  IADD3 R2, P1, PT, R6, UR14, RZ ;  /* 0x0000000e06027c10 */ /* 0x000fca000ff3e0ff */
[----:B------:R-:W-:-:S05]  /*0ff0*/  IMAD.X R3, RZ, RZ, UR15, P1 ;  /* 0x0000000fff037e24 */ /* 0x000fca00088e06ff */
[----:B---3--:R3:W4:Y:S01]  /*1000*/  ATOMG.E.EXCH.STRONG.GPU PT, RZ, [R2], R7 ;  /* 0x0000000702ff73a8 */ /* 0x00872200041ee100 */
[----:B------:R-:W-:-:S04]  /*1010*/  DEPBAR {5,4,3,2,1,0} ;  /* 0x0000003f0000791a */ /* 0x000fc80000000000 */
[----:B------:R-:W5:Y:S02]  /*1020*/  CCTL.E.C.LDCU.IV.DEEP [UR14] ;  /* 0x000000000e007540 */ /* 0x000f640009c08000 */
[----:B-----5:R3:W-:Y:S01]  /*1030*/  UTMACCTL.IV [UR14] ;  /* 0x000000000e0079b9 */ /* 0x0207e20008000000 */
[----:B------:R-:W-:Y:S01]  /*1040*/  NOP ;  /* 0x0000000000007918 */ /* 0x000fe20000000000 */
.L_x_34:
[----:B------:R-:W-:Y:S05]  /*1050*/  @P0 BRA `(.L_x_35) ;  /* 0x00000000000c0947 */ /* 0x000fea0003800000 */
[----:B------:R0:W-:Y:S01]  /*1060*/  UTMACMDFLUSH ;  /* 0x00000000000079b7 */ /* 0x0001e20000000000 */
[----:B------:R-:W-:Y:S05]  /*1070*/  @P0 BRA `(.L_x_35) ;  /* 0x0000000000040947 */ /* 0x000fea0003800000 */
[----:B------:R-:W-:-:S04]  /*1080*/  DEPBAR.LE SB0, 0x0 ;  /* 0x000080000000791a */ /* 0x000fc80000000000 */
.L_x_35:
[----:B------:R-:W-:Y:S05]  /*1090*/  WARPSYNC.ALL ;  /* 0x0000000000007948 */ /* 0x000fea0003800000 */
[----:B------:R-:W-:Y:S01]  /*10a0*/  NOP ;  /* 0x0000000000007918 */ /* 0x000fe20000000000 */
[----:B----4-:R-:W-:Y:S06]  /*10b0*/  BAR.SYNC.DEFER_BLOCKING 0x0 ;  /* 0x0000000000007b1d */ /* 0x010fec0000010000 */
[----:B------:R-:W-:Y:S02]  /*10c0*/  BSSY.RECONVERGENT B2, `(.L_x_36) ;  /* 0x000000b000027945 */ /* 0x000fe40003800200 */
[----:B------:R-:W-:Y:S06]  /*10d0*/  BAR.SYNC.DEFER_BLOCKING 0x0 ;  /* 0x0000000000007b1d */ /* 0x000fec0000010000 */
[----:B------:R4:W-:Y:S01]  /*10e0*/  @!P0 STS [R11], RZ ;  /* 0x000000ff0b008388 */ /* 0x0009e20000000800 */
[----:B------:R-:W-:Y:S01]  /*10f0*/  NOP ;  /* 0x0000000000007918 */ /* 0x000fe20000000000 */
[----:B------:R-:W-:Y:S05]  /*1100*/  @P3 BRA `(.L_x_37) ;  /* 0x0000000000183947 */ /* 0x000fea0003800000 */
[----:B---3-5:R-:W3:Y:S01]  /*1110*/  LDS R2, [UR8+0x8] ;  /* 0x00000808ff027984 */ /* 0x028ee20008000800 */
[----:B------:R-:W5:Y:S01]  /*1120*/  LDC.64 R6, c[0x0][0x390] ;  /* 0x0000e400ff067b82 */ /* 0x000f620000000a00 */
[----:B------:R-:W-:Y:S02]  /*1130*/  IMAD.MOV.U32 R3, RZ, RZ, 0x70 ;  /* 0x00000070ff037424 */ /* 0x000fe400078e00ff */
[----:B-----5:R5:W-:Y:S03]  /*1140*/  STS.64 [UR8], R6 ;  /* 0x00000006ff007988 */ /* 0x020be60008000a08 */
[----:B---3--:R-:W-:-:S05]  /*1150*/  LOP3.LUT R2, R2, 0x10, R3, 0xd8, !PT ;  /* 0x0000001002027812 */ /* 0x008fca00078ed803 */
[----:B------:R5:W-:Y:S02]  /*1160*/  STS [UR8+0x8], R2 ;  /* 0x00000802ff007988 */ /* 0x000be40008000808 */
.L_x_37:
[----:B---3--:R-:W-:Y:S05]  /*1170*/  BSYNC.RECONVERGENT B2 ;  /* 0x0000000000027941 */ /* 0x008fea0003800200 */
.L_x_36:
[----:B------:R-:W-:Y:S04]  /*1180*/  BSSY.RECONVERGENT B3, `(.L_x_38) ;  /* 0x0000011000037945 */ /* 0x000fe80003800200 */
[----:B------:R-:W-:Y:S04]  /*1190*/  BSSY.RELIABLE B2, `(.L_x_39) ;  /* 0x000000e000027945 */ /* 0x000fe80003800100 */
[----:B------:R-:W-:Y:S05]  /*11a0*/  @P3 BRA `(.L_x_40) ;  /* 0x0000000000243947 */ /* 0x000fea0003800000 */
[----:B-----5:R-:W3:Y:S01]  /*11b0*/  LDS R2, [UR8+0x34] ;  /* 0x00003408ff027984 */ /* 0x020ee20008000800 */
[----:B------:R-:W-:-:S05]  /*11c0*/  IMAD.MOV.U32 R3, RZ, RZ, 0x3f000000 ;  /* 0x3f000000ff037424 */ /* 0x000fca00078e00ff */
[----:B---3--:R-:W-:-:S05]  /*11d0*/  LOP3.LUT R2, R2, 0xff000000, R3, 0xb8, !PT ;  /* 0xff00000002027812 */ /* 0x008fca00078eb803 */
[----:B------:R3:W-:Y:S01]  /*11e0*/  STS [UR8+0x34], R2 ;  /* 0x00003402ff007988 */ /* 0x0007e20008000808 */
[----:B------:R-:W-:Y:S05]  /*11f0*/  @P3 BRA `(.L_x_41) ;  /* 0x00000000001c3947 */ /* 0x000fea0003800000 */
[----:B---3--:R-:W3:Y:S01]  /*1200*/  LDS R2, [UR8+0x38] ;  /* 0x00003808ff027984 */ /* 0x008ee20008000800 */
[----:B------:R-:W-:-:S05]  /*1210*/  IMAD.MOV.U32 R3, RZ, RZ, 0x7f ;  /* 0x0000007fff037424 */ /* 0x000fca00078e00ff */
[----:B---3--:R-:W-:-:S05]  /*1220*/  LOP3.LUT R2, R2, 0xff, R3, 0xb8, !PT ;  /* 0x000000ff02027812 */ /* 0x008fca00078eb803 */
[----:B------:R3:W-:Y:S02]  /*1230*/  STS [UR8+0x38], R2 ;  /* 0x00003802ff007988 */ /* 0x0007e40008000808 */
.L_x_40:
[----:B------:R-:W-:Y:S05]  /*1240*/  @P3 BREAK.RELIABLE B2 ;  /* 0x0000000000023942 */ /* 0x000fea0003800100 */
[----:B------:R-:W-:Y:S05]  /*1250*/  @P3 BRA `(.L_x_42) ;  /* 0x00000000000c3947 */ /* 0x000fea0003800000 */
[----:B------:R2:W-:Y:S02]  /*1260*/  STS [UR8+0x20], R5 ;  /* 0x00002005ff007988 */ /* 0x0005e40008000808 */
.L_x_41:
[----:B------:R-:W-:Y:S05]  /*1270*/  BSYNC.RELIABLE B2 ;  /* 0x0000000000027941 */ /* 0x000fea0003800100 */
.L_x_39:
[----:B------:R2:W-:Y:S02]  /*1280*/  @!P3 STS [UR8+0x24], R4 ;  /* 0x00002404ff00b988 */ /* 0x0005e40008000808 */
.L_x_42:
[----:B------:R-:W-:Y:S05]  /*1290*/  BSYNC.RECONVERGENT B3 ;  /* 0x0000000000037941 */ /* 0x000fea0003800200 */
.L_x_38:
[----:B------:R-:W-:Y:S05]  /*12a0*/  WARPSYNC.ALL ;  /* 0x0000000000007948 */ /* 0x000fea0003800000 */
[----:B------:R-:W-:Y:S01]  /*12b0*/  NOP ;  /* 0x0000000000007918 */ /* 0x000fe20000000000 */
[----:B------:R-:W-:Y:S04]  /*12c0*/  BSSY.RECONVERGENT B3, `(.L_x_43) ;  /* 0x000000e000037945 */ /* 0x000fe80003800200 */
[----:B------:R-:W-:Y:S05]  /*12d0*/  @P3 BRA `(.L_x_44) ;  /* 0x0000000000303947 */ /* 0x000fea0003800000 */
[----:B------:R-:W2:Y:S02]  /*12e0*/  LDS R3, [UR8+0x34] ;  /* 0x00003408ff037984 */ /* 0x000ea40008000800 */
[----:B--2---:R-:W2:Y:S02]  /*12f0*/  LDC.64 R4, c[0x0][0x3b8] ;  /* 0x0000ee00ff047b82 */ /* 0x004ea40000000a00 */
[----:B---3-5:R-:W3:Y:S01]  /*1300*/  LDS R2, [UR8+0x1c] ;  /* 0x00001c08ff027984 */ /* 0x028ee20008000800 */
[C---:B--2---:R-:W-:Y:S01]  /*1310*/  SHF.L.U64.HI R5, R4.reuse, 0x1, R5 ;  /* 0x0000000104057819 */ /* 0x044fe20000010205 */
[----:B------:R-:W-:-:S03]  /*1320*/  IMAD.SHL.U32 R4, R4, 0x2, RZ ;  /* 0x0000000204047824 */ /* 0x000fc600078e00ff */
[--C-:B------:R-:W-:Y:S02]  /*1330*/  SHF.R.U32.HI R7, RZ, 0x4, R5.reuse ;  /* 0x00000004ff077819 */ /* 0x100fe40000011605 */
[----:B------:R-:W-:-:S05]  /*1340*/  SHF.R.U64 R4, R4, 0x4, R5 ;  /* 0x0000000404047819 */ /* 0x000fca0000001205 */
[----:B------:R2:W-:Y:S01]  /*1350*/  STS [UR8+0xc], R4 ;  /* 0x00000c04ff007988 */ /* 0x0005e20008000808 */
[----:B------:R-:W-:Y:S02]  /*1360*/  LOP3.LUT R3, R3, 0x7, RZ, 0xb8, !PT ;  /* 0x0000000703037812 */ /* 0x000fe400078eb8ff */
[----:B---3--:R-:W-:-:S03]  /*1370*/  LOP3.LUT R2, R2, 0xf, R7, 0xb8, !PT ;  /* 0x0000000f02027812 */ /* 0x008fc600078eb807 */
[----:B------:R2:W-:Y:S04]  /*1380*/  STS [UR8+0x34], R3 ;  /* 0x00003403ff007988 */ /* 0x0005e80008000808 */
[----:B------:R2:W-:Y:S02]  /*1390*/  STS [UR8+0x1c], R2 ;  /* 0x00001c02ff007988 */ /* 0x0005e40008000808 */
.L_x_44:
[----:B------:R-:W-:Y:S05]  /*13a0*/  BSYNC.RECONVERGENT B3 ;  /* 0x0000000000037941 */ /* 0x000fea0003800200 */
.L_x_43:
[----:B------:R-:W-:Y:S04]  /*13b0*/  BSSY.RECONVERGENT B4, `(.L_x_45) ;  /* 0x000001a000047945 */ /* 0x000fe80003800200 */
[----:B------:R-:W-:Y:S04]  /*13c0*/  BSSY.RELIABLE B3, `(.L_x_46) ;  /* 0x0000015000037945 */ /* 0x000fe80003800100 */
[----:B------:R-:W-:Y:S05]  /*13d0*/  @P3 BRA `(.L_x_47) ;  /* 0x0000000000203947 */ /* 0x000fea0003800000 */
[----:B--23-5:R-:W2:Y:S02]  /*13e0*/  LDS R2, [UR8+0x34] ;  /* 0x00003408ff027984 */ /* 0x02cea40008000800 */
[----:B--2---:R-:W-:-:S05]  /*13f0*/  LOP3.LUT R2, R2, 0x38, RZ, 0xb8, !PT ;  /* 0x0000003802027812 */ /* 0x004fca00078eb8ff */
[----:B------:R2:W-:Y:S01]  /*1400*/  STS [UR8+0x34], R2 ;  /* 0x00003402ff007988 */ /* 0x0005e20008000808 */
[----:B------:R-:W-:Y:S05]  /*1410*/  @P3 BRA `(.L_x_48) ;  /* 0x0000000000203947 */ /* 0x000fea0003800000 */
[----:B--2---:R-:W2:Y:S01]  /*1420*/  LDS R2, [UR8+0x8] ;  /* 0x00000808ff027984 */ /* 0x004ea20008000800 */
[----:B------:R-:W-:-:S05]  /*1430*/  IMAD.MOV.U32 R3, RZ, RZ, 0x780 ;  /* 0x00000780ff037424 */ /* 0x000fca00078e00ff */
[----:B--2---:R-:W-:-:S05]  /*1440*/  LOP3.LUT R2, R2, 0x500, R3, 0xd8, !PT ;  /* 0x0000050002027812 */ /* 0x004fca00078ed803 */
[----:B------:R2:W-:Y:S02]  /*1450*/  STS [UR8+0x8], R2 ;  /* 0x00000802ff007988 */ /* 0x0005e40008000808 */
.L_x_47:
[----:B------:R-:W-:Y:S05]  /*1460*/  @P3 BRA `(.L_x_49) ;  /* 0x0000000000283947 */ /* 0x000fea0003800000 */
[----:B--23-5:R-:W2:Y:S02]  /*1470*/  LDS R2, [UR8+0x8] ;  /* 0x00000808ff027984 */ /* 0x02cea40008000800 */
[----:B--2---:R-:W-:-:S05]  /*1480*/  LOP3.LUT R2, R2, 0x1800, RZ, 0xb8, !PT ;  /* 0x0000180002027812 */ /* 0x004fca00078eb8ff */
[----:B------:R3:W-:Y:S02]  /*1490*/  STS [UR8+0x8], R2 ;  /* 0x00000802ff007988 */ /* 0x0007e40008000808 */
.L_x_48:
[----:B------:R-:W-:Y:S05]  /*14a0*/  @P3 BREAK.RELIABLE B3 ;  /* 0x0000000000033942 */ /* 0x000fea0003800100 */
[----:B------:R-:W-:Y:S05]  /*14b0*/  @P3 BRA `(.L_x_50) ;  /* 0x0000000000243947 */ /* 0x000fea0003800000 */
[----:B--23--:R-:W2:Y:S01]  /*14c0*/  LDS R2, [UR8+0x8] ;  /* 0x00000808ff027984 */ /* 0x00cea20008000800 */
[----:B------:R-:W-:-:S05]  /*14d0*/  IMAD.MOV.U32 R3, RZ, RZ, 0x6000 ;  /* 0x00006000ff037424 */ /* 0x000fca00078e00ff */
[----:B--2---:R-:W-:-:S04]  /*14e0*/  LOP3.LUT R2, R2, 0x6000, R3, 0xd8, !PT ;  /* 0x0000600002027812 */ /* 0x004fc800078ed803 */
[----:B------:R-:W-:-:S05]  /*14f0*/  LOP3.LUT R2, R2, 0x400000, RZ, 0xb8, !PT ;  /* 0x0040000002027812 */ /* 0x000fca00078eb8ff */
[----:B------:R2:W-:Y:S02]  /*1500*/  STS [UR8+0x8], R2 ;  /* 0x00000802ff007988 */ /* 0x0005e40008000808 */
.L_x_49:
[----:B------:R-:W-:Y:S05]  /*1510*/  BSYNC.RELIABLE B3 ;  /* 0x0000000000037941 */ /* 0x000fea0003800100 */
.L_x_46:
[----:B--23-5:R-:W2:Y:S02]  /*1520*/  @!P3 LDS R2, [UR8+0x8] ;  /* 0x00000808ff02b984 */ /* 0x02cea40008000800 */
[----:B--2---:R-:W-:-:S05]  /*1530*/  @!P3 LOP3.LUT R2, R2, 0x8000, RZ, 0xb8, !PT ;  /* 0x000080000202b812 */ /* 0x004fca00078eb8ff */
[----:B------:R5:W-:Y:S02]  /*1540*/  @!P3 STS [UR8+0x8], R2 ;  /* 0x00000802ff00b988 */ /* 0x000be40008000808 */
.L_x_50:
[----:B------:R-:W-:Y:S05]  /*1550*/  BSYNC.RECONVERGENT B4 ;  /* 0x0000000000047941 */ /* 0x000fea0003800200 */
.L_x_45:
[----:B------:R-:W-:Y:S05]  /*1560*/  WARPSYNC.ALL ;  /* 0x0000000000007948 */ /* 0x000fea0003800000 */
[----:B------:R-:W-:Y:S01]  /*1570*/  NOP ;  /* 0x0000000000007918 */ /* 0x000fe20000000000 */
[----:B------:R-:W-:-:S04]  /*1580*/  UIADD3 UR4, UPT, UPT, UR4, 0x100, URZ ;  /* 0x0000010004047890 */ /* 0x000fc8000fffe0ff */
[----:B------:R-:W-:-:S04]  /*1590*/  UIADD3 UR16, UP0, UPT, UR4, UR16, URZ ;  /* 0x0000001004107290 */ /* 0x000fc8000ff1e0ff */
[----:B------:R-:W-:Y:S01]  /*15a0*/  ULEA.HI.X.SX32 UR17, UR4, UR17, 0x1, UP0 ;  /* 0x0000001104117291 */ /* 0x000fe200080f0eff */
[----:B------:R-:W-:Y:S11]  /*15b0*/  @P0 BRA `(.L_x_51) ;  /* 0x0000000000300947 */ /* 0x000ff60003800000 */
[----:B--23-5:R-:W2:Y:S01]  /*15c0*/  S2R R2, SR_LANEID ;  /* 0x0000000000027919 */ /* 0x02cea20000000000 */
[----:B------:R-:W-:Y:S05]  /*15d0*/  WARPSYNC.ALL ;  /* 0x0000000000007948 */ /* 0x000fea0003800000 */
[----:B------:R-:W-:Y:S01]  /*15e0*/  NOP ;  /* 0x0000000000007918 */ /* 0x000fe20000000000 */
[----:B--2---:R-:W-:-:S05]  /*15f0*/  IMAD.SHL.U32 R4, R2, 0x4, RZ ;  /* 0x0000000402047824 */ /* 0x004fca00078e00ff */
[----:B------:R-:W2:Y:S01]  /*1600*/  LDS R5, [R4+UR8] ;  /* 0x0000000804057984 */ /* 0x000ea20008000800 */
[----:B------:R-:W-:-:S05]  /*1610*/  IADD3 R2, P1, PT, R4, UR16, RZ ;  /* 0x0000001004027c10 */ /* 0x000fca000ff3e0ff */
[----:B------:R-:W-:-:S05]  /*1620*/  IMAD.X R3, RZ, RZ, UR17, P1 ;  /* 0x00000011ff037e24 */ /* 0x000fca00088e06ff */
[----:B--2---:R2:W3:Y:S01]  /*1630*/  ATOMG.E.EXCH.STRONG.GPU PT, RZ, [R2], R5 ;  /* 0x0000000502ff73a8 */ /* 0x0044e200041ee100 */
[----:B------:R-:W-:-:S04]  /*1640*/  DEPBAR {5,4,3,2,1,0} ;  /* 0x0000003f0000791a */ /* 0x000fc80000000000 */
[----:B------:R-:W5:Y:S02]  /*1650*/  CCTL.E.C.LDCU.IV.DEEP [UR16] ;  /* 0x0000000010007540 */ /* 0x000f640009c08000 */
[----:B-----5:R2:W-:Y:S01]  /*1660*/  UTMACCTL.IV [UR16] ;  /* 0x00000000100079b9 */ /* 0x0205e20008000000 */
[----:B------:R-:W-:Y:S01]  /*1670*/  NOP ;  /* 0x0000000000007918 */ /* 0x000fe20000000000 */
.L_x_51:
[----:B------:R-:W-:Y:S05]  /*1680*/  @P0 BRA `(.L_x_52) ;  /* 0x00000000000c0947 */ /* 0x000fea0003800000 */
[----:B------:R0:W-:Y:S01]  /*1690*/  UTMACMDFLUSH ;  /* 0x00000000000079b7 */ /* 0x0001e20000000000 */
[----:B------:R-:W-:Y:S05]  /*16a0*/  @P0 BRA `(.L_x_52) ;  /* 0x0000000000040947 */ /* 0x000fea0003800000 */
[----:B------:R-:W-:-:S04]  /*16b0*/  DEPBAR.LE SB0, 0x0 ;  /* 0x000080000000791a */ /* 0x000fc80000000000 */
.L_x_52:
[----:B------:R-:W-:Y:S05]  /*16c0*/  WARPSYNC.ALL ;  /* 0x0000000000007948 */ /* 0x000fea0003800000 */
[----:B------:R-:W-:Y:S01]  /*16d0*/  NOP ;  /* 0x0000000000007918 */ /* 0x000fe20000000000 */
[----:B---3--:R-:W-:Y:S01]  /*16e0*/  BAR.SYNC.DEFER_BLOCKING 0x0 ;  /* 0x0000000000007b1d */ /* 0x008fe20000010000 */
[----:B------:R-:W-:Y:S01]  /*16f0*/  ISETP.GE.AND P0, PT, R10, 0x1, PT ;  /* 0x000000010a00780c */ /* 0x000fe20003f06270 */
[----:B------:R-:W-:Y:S01]  /*1700*/  USHF.L.U32 UR24, UR24, 0x7, URZ ;  /* 0x0000000718187899 */ /* 0x000fe200080006ff */
[----:B--2--5:R-:W-:Y:S01]  /*1710*/  SHF.R.U32.HI R2, RZ, 0x5, R0 ;  /* 0x00000005ff027819 */ /* 0x024fe20000011600 */
[----:B------:R-:W-:-:S02]  /*1720*/  USHF.L.U32 UR11, UR11, 0x7, URZ ;  /* 0x000000070b0b7899 */ /* 0x000fc400080006ff */
[----:B------:R-:W-:Y:S01]  /*1730*/  VOTEU.ALL UP0, P3 ;  /* 0x0000000000ff7886 */ /* 0x000fe20001800000 */
[----:B------:R-:W-:Y:S01]  /*1740*/  UMOV UR4, 0x1 ;  /* 0x0000000100047882 */ /* 0x000fe20000000000 */
[----:B------:R-:W-:Y:S01]  /*1750*/  VOTEU.ALL UP1, P3 ;  /* 0x0000000000ff7886 */ /* 0x000fe20001820000 */
[----:B------:R-:W-:Y:S02]  /*1760*/  R2UR UR25, R2 ;  /* 0x00000000021972ca */ /* 0x000fe400000e0000 */
[----:B------:R-:W-:-:S04]  /*1770*/  @!UP0 UIADD3 UR6, UPT, UPT, -UR4, 0x100000, URZ ;  /* 0x0010000004068890 */ /* 0x000fc8000fffe1ff */
[----:B------:R-:W-:Y:S02]  /*1780*/  @!UP0 USHF.L.U32 UR7, UR6, 0xb, URZ ;  /* 0x0000000b06078899 */ /* 0x000fe400080006ff */
[----:B------:R-:W-:Y:S02]  /*1790*/  @!UP0 USHF.L.U32 UR6, UR6, 0x1, URZ ;  /* 0x0000000106068899 */ /* 0x000fe400080006ff */
[----:B------:R-:W-:-:S04]  /*17a0*/  @!UP0 UIADD3 UR4, UPT, UPT, -UR4, 0x100000, URZ ;  /* 0x0010000004048890 */ /* 0x000fc8000fffe1ff */
[----:B------:R-:W-:Y:S02]  /*17b0*/  @!UP0 USHF.L.U32 UR5, UR4, 0xb, URZ ;  /* 0x0000000b04058899 */ /* 0x000fe400080006ff */
[----:B------:R-:W-:Y:S01]  /*17c0*/  @!UP0 USHF.L.U32 UR4, UR4, 0x1, URZ ;  /* 0x0000000104048899 */ /* 0x000fe200080006ff */
[----:B------:R-:W-:Y:S01]  /*17d0*/  VOTEU.ALL UP0, P3 ;  /* 0x0000000000ff7886 */ /* 0x000fe20001800000 */
[----:B------:R-:W2:Y:S04]  /*17e0*/  FENCE.VIEW.ASYNC.S ;  /* 0x00000000000073c6 */ /* 0x000ea80000000000 */
[----:B--2---:R2:W3:Y:S06]  /*17f0*/  @!UP0 SYNCS.EXCH.64 URZ, [UR8+0x4000], UR6 ;  /* 0x0040000608ff85b2 */ /* 0x0044ec0008000100 */
[----:B------:R2:W5:Y:S01]  /*1800*/  @!UP1 SYNCS.EXCH.64 URZ, [UR8+0x4010], UR4 ;  /* 0x0040100408ff95b2 */ /* 0x0005620008000100 */
[----:B------:R-:W-:Y:S05]  /*1810*/  @!P0 BRA `(.L_x_53) ;  /* 0x0000000400dc8947 */ /* 0x000fea0003800000 */
[----:B---3-5:R-:W-:Y:S01]  /*1820*/  BAR.SYNC.DEFER_BLOCKING 0x0 ;  /* 0x0000000000007b1d */ /* 0x028fe20000010000 */
[----:B------:R-:W-:Y:S01]  /*1830*/  @!P3 IMAD.MOV.U32 R2, RZ, RZ, 0x4000 ;  /* 0x00004000ff02b424 */ /* 0x000fe200078e00ff */
[----:B------:R-:W-:Y:S02]  /*1840*/  ELECT P1, URZ, PT ;  /* 0x0000000000ff782f */ /* 0x000fe40003820000 */
[----:B------:R-:W-:Y:S02]  /*1850*/  ELECT P0, URZ, PT ;  /* 0x0000000000ff782f */ /* 0x000fe40003800000 */
[C---:B------:R-:W-:Y:S01]  /*1860*/  ISETP.LT.U32.AND P1, PT, R68.reuse, 0x20, P1 ;  /* 0x000000204400780c */ /* 0x040fe20000f21070 */
[----:B--2---:R-:W-:Y:S01]  /*1870*/  UIADD3 UR4, UPT, UPT, UR8, 0x2000, URZ ;  /* 0x0000200008047890 */ /* 0x004fe2000fffe0ff */
[----:B------:R-:W-:Y:S01]  /*1880*/  ISETP.LT.U32.AND P0, PT, R68, 0x40, P0 ;  /* 0x000000404400780c */ /* 0x000fe20000701070 */
[----:B------:R-:W-:Y:S02]  /*1890*/  ULOP3.LUT UR5, UR25, 0x1, URZ, 0xc0, !UPT ;  /* 0x0000000119057892 */ /* 0x000fe4000f8ec0ff */
[----:B------:R-:W-:-:S02]  /*18a0*/  USHF.R.U32.HI UR6, URZ, 0x4, UR4 ;  /* 0x00000004ff067899 */ /* 0x000fc40008011604 */
[----:B------:R-:W-:Y:S02]  /*18b0*/  ULEA UR28, UR5, UR4, 0xc ;  /* 0x00000004051c7291 */ /* 0x000fe4000f8e60ff */
[----:B------:R-:W-:Y:S02]  /*18c0*/  ULEA UR30, UR5, UR24, 0x6 ;  /* 0x00000018051e7291 */ /* 0x000fe4000f8e30ff */
[----:B------:R-:W-:Y:S02]  /*18d0*/  USHF.R.U32.HI UR5, URZ, 0x4, UR8 ;  /* 0x00000004ff057899 */ /* 0x000fe40008011608 */
[----:B------:R-:W-:Y:S01]  /*18e0*/  VOTEU.ANY UP0, P1 ;  /* 0x0000000000ff7886 */ /* 0x000fe20000800100 */
[----:B------:R-:W-:Y:S01]  /*18f0*/  VOTEU.ANY UP2, P1 ;  /* 0x0000000000ff7886 */ /* 0x000fe20000840100 */
[----:B------:R-:W-:Y:S01]  /*1900*/  VOTEU.ANY UP1, P0 ;  /* 0x0000000000ff7886 */ /* 0x000fe20000020100 */
[----:B------:R-:W-:Y:S01]  /*1910*/  VOTEU.ANY UP3, P0 ;  /* 0x0000000000ff7886 */ /* 0x000fe20000060100 */
[----:B------:R-:W-:Y:S01]  /*1920*/  USGXT.U32 UR4, UR5, 0xe ;  /* 0x0000000e0504789a */ /* 0x000fe20008000000 */
[----:B------:R2:W-:Y:S01]  /*1930*/  @!P3 SYNCS.ARRIVE.TRANS64 RZ, [UR8+0x4000], R2 ;  /* 0x00400002ffffb9a7 */ /* 0x0005e20008000008 */
[----:B------:R3:W-:Y:S06]  /*1940*/  MEMBAR.ALL.CTA ;  /* 0x0000000000007992 */ /* 0x0007ec0000008000 */
[----:B---3--:R-:W3:Y:S01]  /*1950*/  FENCE.VIEW.ASYNC.S ;  /* 0x00000000000073c6 */ /* 0x008ee20000000000 */
[----:B------:R-:W-:Y:S01]  /*1960*/  @UP0 UIADD3 UR9, UPT, UPT, UR8, 0x4000, URZ ;  /* 0x0000400008090890 */ /* 0x000fe2000fffe0ff */
[----:B------:R-:W-:Y:S01]  /*1970*/  @UP0 UMOV UR10, URZ ;  /* 0x000000ff000a0c82 */ /* 0x000fe20008000000 */
[----:B------:R-:W-:Y:S01]  /*1980*/  @UP1 UIADD3 UR29, UPT, UPT, UR8, 0x4000, URZ ;  /* 0x00004000081d1890 */ /* 0x000fe2000fffe0ff */
[----:B------:R-:W-:Y:S01]  /*1990*/  @UP1 UMOV UR31, URZ ;  /* 0x000000ff001f1c82 */ /* 0x000fe20008000000 */
[----:B------:R-:W-:Y:S01]  /*19a0*/  USGXT.U32 UR6, UR6, 0xe ;  /* 0x0000000e0606789a */ /* 0x000fe20008000000 */
[----:B------:R-:W-:Y:S01]  /*19b0*/  UMOV UR22, 0x1000080 ;  /* 0x0100008000167882 */ /* 0x000fe20000000000 */
[----:B------:R-:W-:Y:S01]  /*19c0*/  UMOV UR23, 0x40004040 ;  /* 0x4000404000177882 */ /* 0x000fe20000000000 */
[----:B------:R-:W-:Y:S01]  /*19d0*/  UMOV UR7, URZ ;  /* 0x000000ff00077c82 */ /* 0x000fe20008000000 */
[----:B------:R-:W-:Y:S01]  /*19e0*/  UMOV UR20, 0xfffffffe ;  /* 0xfffffffe00147882 */ /* 0x000fe20000000000 */
[----:B------:R-:W-:Y:S01]  /*19f0*/  UMOV UR21, 0x7fffbfdf ;  /* 0x7fffbfdf00157882 */ /* 0x000fe20000000000 */
[----:B------:R-:W-:Y:S01]  /*1a00*/  UMOV UR5, URZ ;  /* 0x000000ff00057c82 */ /* 0x000fe20008000000 */
[----:B------:R-:W-:-:S02]  /*1a10*/  ULOP3.LUT UR18, UR6, 0x1000000, URZ, 0xfc, !UPT ;  /* 0x0100000006127892 */ /* 0x000fc4000f8efcff */
[----:B------:R-:W-:Y:S02]  /*1a20*/  UIADD3.64 UR22, UPT, UPT, UR6, UR22, URZ ;  /* 0x0000001606167297 */ /* 0x000fe4000fffe0ff */
[----:B------:R-:W-:Y:S02]  /*1a30*/  UIADD3.64 UR20, UPT, UPT, UR4, -UR20, URZ ;  /* 0x8000001404147297 */ /* 0x000fe4000fffe0ff */
[----:B------:R-:W-:Y:S01]  /*1a40*/  UISETP.NE.U32.AND UP0, UPT, UR25, URZ, UPT ;  /* 0x000000ff1900728c */ /* 0x000fe2000bf05070 */
[----:B------:R-:W-:Y:S01]  /*1a50*/  UMOV UR6, UR4 ;  /* 0x0000000400067c82 */ /* 0x000fe20008000000 */
[----:B---3--:R-:W-:Y:S06]  /*1a60*/  BAR.SYNC.DEFER_BLOCKING 0x0 ;  /* 0x0000000000007b1d */ /* 0x008fec0000010000 */
[----:B------:R-:W-:Y:S01]  /*1a70*/  UMOV UR7, 0x80004020 ;  /* 0x8000402000077882 */ /* 0x000fe20000000000 */
[----:B------:R-:W-:Y:S01]  /*1a80*/  UMOV UR19, 0x40004040 ;  /* 0x4000404000137882 */ /* 0x000fe20000000000 */
[----:B------:R2:W-:Y:S01]  /*1a90*/  @UP2 UTMALDG.2D [UR8], [UR12] ;  /* 0x000000080c0025b4 */ /* 0x0005e20008008000 */
[----:B------:R-:W-:Y:S06]  /*1aa0*/  BAR.SYNC.DEFER_BLOCKING 0x0 ;  /* 0x0000000000007b1d */ /* 0x000fec0000010000 */
[----:B------:R2:W-:Y:S02]  /*1ab0*/  @UP3 UTMALDG.2D [UR28], [UR14] ;  /* 0x0000001c0e0035b4 */ /* 0x0005e40008008000 */
[----:B------:R-:W-:Y:S06]  /*1ac0*/  BAR.SYNC.DEFER_BLOCKING 0x0 ;  /* 0x0000000000007b1d */ /* 0x000fec0000010000 */
[----:B------:R-:W3:Y:S02]  /*1ad0*/  SYNCS.PHASECHK.TRANS64.TRYWAIT P0, [UR8+0x4000], RZ ;  /* 0x004000ffff0075a7 */ /* 0x000ee40008001108 */
[----:B--23--:R-:W-:Y:S05]  /*1ae0*/  @!P0 BRA `(.L_x_54) ;  /* 0x0000000c00188947 */ /* 0x00cfea0003800000 */
.L_x_66:
[----:B------:R-:W-:Y:S05]  /*1af0*/  BRA.U UP0, `(.L_x_55) ;  /* 0x00000001001c7547 */ /* 0x000fea000b800000 */
[----:B------:R-:W-:Y:S01]  /*1b00*/  UMOV UR4, 0x0 ;  /* 0x0000000000047882 */ /* 0x000fe20000000000 */
[----:B------:R-:W-:Y:S01]  /*1b10*/  UMOV UR5, 0x8210490 ;  /* 0x0821049000057882 */ /* 0x000fe20000000000 */
[----:B------:R-:W-:Y:S01]  /*1b20*/  UMOV UR28, 0x0 ;  /* 0x00000000001c7882 */ /* 0x000fe20000000000 */
[----:B------:R-:W-:Y:S01]  /*1b30*/  UMOV UR29, 0x8210490 ;  /* 0x08210490001d7882 */ /* 0x000fe20000000000 */
[----:B------:R2:W-:Y:S01]  /*1b40*/  UTCHMMA gdesc[UR6], gdesc[UR18], tmem[UR27], tmem[UR4], idesc[UR5], !UPT ;  /* 0x00ff0412060075ea */ /* 0x0005e2000f80001b */
[----:B------:R2:W-:Y:S01]  /*1b50*/  UTCHMMA gdesc[UR20], gdesc[UR22], tmem[UR27], tmem[UR28], idesc[UR29], UPT ;  /* 0x00ff1c16140075ea */ /* 0x0005e2000b80001b */
[----:B------:R-:W-:Y:S02]  /*1b60*/  NOP ;  /* 0x0000000000007918 */ /* 0x000fe40000000000 */
.L_x_55:
[----:B------:R-:W-:Y:S01]  /*1b70*/  ELECT P0, URZ, PT ;  /* 0x0000000000ff782f */ /* 0x000fe20003800000 */
[----:B--2---:R-:W-:-:S03]  /*1b80*/  UIADD3 UR4, UPT, UPT, UR8, 0x4010, URZ ;  /* 0x0000401008047890 */ /* 0x004fc6000fffe0ff */
[----:B------:R-:W-:Y:S01]  /*1b90*/  ISETP.LT.U32.AND P0, PT, R68, 0x20, P0 ;  /* 0x000000204400780c */ /* 0x000fe20000701070 */
[----:B------:R-:W-:-:S12]  /*1ba0*/  UMOV UR5, URZ ;  /* 0x000000ff00057c82 */ /* 0x000fd80008000000 */
[----:B------:R-:W-:Y:S01]  /*1bb0*/  VOTEU.ANY UP0, P0 ;  /* 0x0000000000ff7886 */ /* 0x000fe20000000100 */
[----:B------:R-:W-:Y:S01]  /*1bc0*/  VOTEU.ANY UP1, P0 ;  /* 0x0000000000ff7886 */ /* 0x000fe20000020100 */
[----:B------:R-:W-:-:S03]  /*1bd0*/  ISETP.GE.U32.AND P0, PT, R10, 0x21, PT ;  /* 0x000000210a00780c */ /* 0x000fc60003f06070 */
[----:B------:R-:W-:Y:S02]  /*1be0*/  @UP0 UMOV UR9, UR4 ;  /* 0x0000000400090c82 */ /* 0x000fe40008000000 */
[----:B------:R2:W-:Y:S01]  /*1bf0*/  @UP1 UTCBAR [UR9], URZ ;  /* 0x000000ff090013e9 */ /* 0x0005e200080000ff */
[----:B------:R-:W-:Y:S06]  /*1c00*/  BAR.SYNC.DEFER_BLOCKING 0x0 ;  /* 0x0000000000007b1d */ /* 0x000fec0000010000 */
[----:B------:R-:W3:Y:S02]  /*1c10*/  SYNCS.PHASECHK.TRANS64.TRYWAIT P1, [UR8+0x4010], RZ ;  /* 0x004010ffff0075a7 */ /* 0x000ee40008021108 */
[----:B--23--:R-:W-:Y:S05]  /*1c20*/  @!P1 BRA `(.L_x_56) ;  /* 0x0000000800d49947 */ /* 0x00cfea0003800000 */
.L_x_67:
[----:B------:R-:W-:Y:S05]  /*1c30*/  @!P0 BRA `(.L_x_53) ;  /* 0x0000000000d48947 */ /* 0x000fea0003800000 */
[----:B------:R-:W-:Y:S01]  /*1c40*/  IMAD.MOV.U32 R2, RZ, RZ, 0x1 ;  /* 0x00000001ff027424 */ /* 0x000fe200078e00ff */
[----:B------:R-:W2:Y:S01]  /*1c50*/  LDCU UR32, c[0x0][0x3a0] ;  /* 0x00007400ff2077ac */ /* 0x000ea20008000800 */
[----:B------:R-:W-:-:S05]  /*1c60*/  UMOV UR10, 0x20 ;  /* 0x00000020000a7882 */ /* 0x000fca0000000000 */
.L_x_60:
[----:B------:R-:W-:Y:S01]  /*1c70*/  BAR.SYNC.DEFER_BLOCKING 0x0 ;  /* 0x0000000000007b1d */ /* 0x000fe20000010000 */
[----:B------:R-:W-:Y:S01]  /*1c80*/  @!P3 IMAD.MOV.U32 R3, RZ, RZ, 0x4000 ;  /* 0x00004000ff03b424 */ /* 0x000fe200078e00ff */
[----:B------:R-:W-:Y:S02]  /*1c90*/  ELECT P1, URZ, PT ;  /* 0x0000000000ff782f */ /* 0x000fe40003820000 */
[----:B------:R-:W-:Y:S02]  /*1ca0*/  ELECT P0, URZ, PT ;  /* 0x0000000000ff782f */ /* 0x000fe40003800000 */
[C---:B------:R-:W-:Y:S01]  /*1cb0*/  ISETP.LT.U32.AND P1, PT, R68.reuse, 0x20, P1 ;  /* 0x000000204400780c */ /* 0x040fe20000f21070 */
[----:B------:R-:W-:Y:S01]  /*1cc0*/  ULOP3.LUT UR30, UR25, 0x1, URZ, 0xc0, !UPT ;  /* 0x00000001191e7892 */ /* 0x000fe2000f8ec0ff */
[----:B------:R-:W-:Y:S01]  /*1cd0*/  ISETP.LT.U32.AND P0, PT, R68, 0x40, P0 ;  /* 0x000000404400780c */ /* 0x000fe20000701070 */
[----:B------:R-:W-:Y:S02]  /*1ce0*/  UMOV UR31, UR10 ;  /* 0x0000000a001f7c82 */ /* 0x000fe40008000000 */
[----:B------:R-:W-:-:S02]  /*1cf0*/  ULEA UR26, UR30, UR8, 0xc ;  /* 0x000000081e1a7291 */ /* 0x000fc4000f8e60ff */
[----:B------:R-:W-:-:S06]  /*1d00*/  ULEA UR30, UR30, UR24, 0x6 ;  /* 0x000000181e1e7291 */ /* 0x000fcc000f8e30ff */
[----:B------:R-:W-:Y:S02]  /*1d10*/  VOTEU.ANY UP0, P1 ;  /* 0x0000000000ff7886 */ /* 0x000fe40000800100 */
[----:B------:R-:W-:Y:S01]  /*1d20*/  VOTEU.ANY UP1, P0 ;  /* 0x0000000000ff7886 */ /* 0x000fe20000020100 */
[----:B------:R3:W-:Y:S01]  /*1d30*/  @!P3 SYNCS.ARRIVE.TRANS64 RZ, [UR8+0x4000], R3 ;  /* 0x00400003ffffb9a7 */ /* 0x0007e20008000008 */
[----:B------:R5:W-:Y:S06]  /*1d40*/  MEMBAR.ALL.CTA ;  /* 0x0000000000007992 */ /* 0x000bec0000008000 */
[----:B-----5:R-:W5:Y:S01]  /*1d50*/  FENCE.VIEW.ASYNC.S ;  /* 0x00000000000073c6 */ /* 0x020f620000000000 */
[----:B------:R-:W-:Y:S01]  /*1d60*/  @UP0 UIADD3 UR9, UPT, UPT, UR8, 0x4000, URZ ;  /* 0x0000400008090890 */ /* 0x000fe2000fffe0ff */
[----:B-----5:R-:W-:Y:S01]  /*1d70*/  VOTEU.ANY UP0, P1 ;  /* 0x0000000000ff7886 */ /* 0x020fe20000800100 */
[----:B------:R-:W-:-:S02]  /*1d80*/  @UP1 UIADD3 UR28, UPT, UPT, UR26, 0x2000, URZ ;  /* 0x000020001a1c1890 */ /* 0x000fc4000fffe0ff */
[----:B------:R-:W-:Y:S01]  /*1d90*/  @UP1 UIADD3 UR29, UPT, UPT, UR8, 0x4000, URZ ;  /* 0x00004000081d1890 */ /* 0x000fe2000fffe0ff */
[----:B---3--:R-:W-:Y:S01]  /*1da0*/  IMAD.U32 R3, R2, -0x80000000, RZ ;  /* 0x8000000002037824 */ /* 0x008fe200078e00ff */
[----:B------:R-:W-:Y:S01]  /*1db0*/  VOTEU.ANY UP1, P0 ;  /* 0x0000000000ff7886 */ /* 0x000fe20000020100 */
[----:B------:R-:W-:Y:S06]  /*1dc0*/  BAR.SYNC.DEFER_BLOCKING 0x0 ;  /* 0x0000000000007b1d */ /* 0x000fec0000010000 */
[----:B------:R3:W-:Y:S01]  /*1dd0*/  @UP0 UTMALDG.2D [UR8], [UR12] ;  /* 0x000000080c0005b4 */ /* 0x0007e20008008000 */
[----:B------:R-:W-:Y:S01]  /*1de0*/  UISETP.NE.U32.AND UP0, UPT, UR25, URZ, UPT ;  /* 0x000000ff1900728c */ /* 0x000fe2000bf05070 */
[----:B------:R-:W-:Y:S06]  /*1df0*/  BAR.SYNC.DEFER_BLOCKING 0x0 ;  /* 0x0000000000007b1d */ /* 0x000fec0000010000 */
[----:B------:R3:W-:Y:S02]  /*1e00*/  @UP1 UTMALDG.2D [UR28], [UR14] ;  /* 0x0000001c0e0015b4 */ /* 0x0007e40008008000 */
[----:B------:R-:W-:Y:S06]  /*1e10*/  BAR.SYNC.DEFER_BLOCKING 0x0 ;  /* 0x0000000000007b1d */ /* 0x000fec0000010000 */
[----:B------:R-:W5:Y:S02]  /*1e20*/  SYNCS.PHASECHK.TRANS64.TRYWAIT P0, [UR8+0x4000], R3 ;  /* 0x00400003ff0075a7 */ /* 0x000f640008001108 */
[----:B---3-5:R-:W-:Y:S05]  /*1e30*/  @!P0 BRA `(.L_x_57) ;  /* 0x00000008005c8947 */ /* 0x028fea0003800000 */
.L_x_68:
[----:B------:R-:W-:Y:S05]  /*1e40*/  BRA.U UP0, `(.L_x_58) ;  /* 0x00000001001c7547 */ /* 0x000fea000b800000 */
[----:B------:R-:W-:Y:S01]  /*1e50*/  UMOV UR28, 0x0 ;  /* 0x00000000001c7882 */ /* 0x000fe20000000000 */
[----:B------:R-:W-:Y:S01]  /*1e60*/  UMOV UR29, 0x8210490 ;  /* 0x08210490001d7882 */ /* 0x000fe20000000000 */
[----:B------:R-:W-:Y:S01]  /*1e70*/  UMOV UR30, 0x0 ;  /* 0x00000000001e7882 */ /* 0x000fe20000000000 */
[----:B------:R-:W-:Y:S01]  /*1e80*/  UMOV UR31, 0x8210490 ;  /* 0x08210490001f7882 */ /* 0x000fe20000000000 */
[----:B------:R3:W-:Y:S01]  /*1e90*/  UTCHMMA gdesc[UR6], gdesc[UR18], tmem[UR27], tmem[UR28], idesc[UR29], UPT ;  /* 0x00ff1c12060075ea */ /* 0x0007e2000b80001b */
[----:B------:R3:W-:Y:S01]  /*1ea0*/  UTCHMMA gdesc[UR20], gdesc[UR22], tmem[UR27], tmem[UR30], idesc[UR31], UPT ;  /* 0x00ff1e16140075ea */ /* 0x0007e2000b80001b */
[----:B------:R-:W-:Y:S02]  /*1eb0*/  NOP ;  /* 0x0000000000007918 */ /* 0x000fe40000000000 */
.L_x_58:
[----:B------:R-:W-:-:S04]  /*1ec0*/  ELECT P0, URZ, PT ;  /* 0x0000000000ff782f */ /* 0x000fc80003800000 */
[----:B------:R-:W-:-:S13]  /*1ed0*/  ISETP.LT.U32.AND P0, PT, R68, 0x20, P0 ;  /* 0x000000204400780c */ /* 0x000fda0000701070 */
[----:B------:R-:W-:Y:S01]  /*1ee0*/  VOTEU.ANY UP0, P0 ;  /* 0x0000000000ff7886 */ /* 0x000fe20000000100 */
[----:B------:R-:W-:-:S04]  /*1ef0*/  VOTEU.ANY UP1, P0 ;  /* 0x0000000000ff7886 */ /* 0x000fc80000020100 */
[----:B------:R-:W-:Y:S02]  /*1f00*/  @UP0 UMOV UR9, UR4 ;  /* 0x0000000400090c82 */ /* 0x000fe40008000000 */
[----:B------:R5:W-:Y:S01]  /*1f10*/  @UP1 UTCBAR [UR9], URZ ;  /* 0x000000ff090013e9 */ /* 0x000be200080000ff */
[----:B------:R-:W-:Y:S06]  /*1f20*/  BAR.SYNC.DEFER_BLOCKING 0x0 ;  /* 0x0000000000007b1d */ /* 0x000fec0000010000 */
[----:B------:R-:W3:Y:S02]  /*1f30*/  SYNCS.PHASECHK.TRANS64.TRYWAIT P0, [UR8+0x4010], R3 ;  /* 0x00401003ff0075a7 */ /* 0x000ee40008001108 */
[----:B---3-5:R-:W-:Y:S05]  /*1f40*/  @!P0 BRA `(.L_x_59) ;  /* 0x0000000800248947 */ /* 0x028fea0003800000 */
.L_x_69:
[----:B------:R-:W-:Y:S01]  /*1f50*/  UIADD3 UR10, UPT, UPT, UR10, 0x20, URZ ;  /* 0x000000200a0a7890 */ /* 0x000fe2000fffe0ff */
[----:B------:R-:W-:-:S03]  /*1f60*/  LOP3.LUT R2, R2, 0x1, RZ, 0x3c, !PT ;  /* 0x0000000102027812 */ /* 0x000fc600078e3cff */
[----:B--2---:R-:W-:-:S09]  /*1f70*/  UISETP.GE.AND UP0, UPT, UR10, UR32, UPT ;  /* 0x000000200a00728c */ /* 0x004fd2000bf06270 */
[----:B------:R-:W-:Y:S05]  /*1f80*/  BRA.U !UP0, `(.L_x_60) ;  /* 0xfffffffd08387547 */ /* 0x000fea000b83ffff */
.L_x_53:
[----:B---3-5:R-:W-:Y:S06]  /*1f90*/  BAR.SYNC.DEFER_BLOCKING 0x0 ;  /* 0x0000000000007b1d */ /* 0x028fec0000010000 */
[----:B------:R-:W-:Y:S04]  /*1fa0*/  BSSY.RECONVERGENT B4, `(.L_x_61) ;  /* 0x0000004000047945 */ /* 0x000fe80003800200 */
[----:B------:R-:W-:Y:S05]  /*1fb0*/  @P3 BRA `(.L_x_62) ;  /* 0x0000000000083947 */ /* 0x000fea0003800000 */
[----:B------:R-:W3:Y:S02]  /*1fc0*/  SYNCS.CCTL.IV [UR8+0x4000] ;  /* 0x00400000ff0079b1 */ /* 0x000ee40008000008 */
[----:B---3--:R-:W3:Y:S02]  /*1fd0*/  SYNCS.CCTL.IV [UR8+0x4010] ;  /* 0x00401000ff0079b1 */ /* 0x008ee40008000008 */
.L_x_62:
[----:B--2---:R-:W-:Y:S05]  /*1fe0*/  BSYNC.RECONVERGENT B4 ;  /* 0x0000000000047941 */ /* 0x004fea0003800200 */
.L_x_61:
[----:B------:R-:W-:Y:S01]  /*1ff0*/  USHF.L.U32 UR4, UR25, 0x15, URZ ;  /* 0x0000001519047899 */ /* 0x000fe200080006ff */
[C---:B------:R-:W-:Y:S01]  /*2000*/  IMAD.SHL.U32 R2, R0.reuse, 0x80, RZ ;  /* 0x0000008000027824 */ /* 0x040fe200078e00ff */
[----:B------:R-:W-:Y:S01]  /*2010*/  USHF.L.U32 UR5, UR25, 0x4, URZ ;  /* 0x0000000419057899 */ /* 0x000fe200080006ff */
[----:B------:R-:W-:Y:S01]  /*2020*/  IMAD.SHL.U32 R3, R0, 0x10, RZ ;  /* 0x0000001000037824 */ /* 0x000fe200078e00ff */
[----:B------:R-:W-:Y:S02]  /*2030*/  ULOP3.LUT UR4, UR4, 0x600000, URZ, 0xc0, !UPT ;  /* 0x0060000004047892 */ /* 0x000fe4000f8ec0ff */
[----:B------:R-:W-:Y:S01]  /*2040*/  ULOP3.LUT UR5, UR5, 0x40, URZ, 0xc0, !UPT ;  /* 0x0000004005057892 */ /* 0x000fe2000f8ec0ff */
[----:B------:R-:W-:Y:S02]  /*2050*/  LOP3.LUT R2, R2, 0x7f80, RZ, 0xc0, !PT ;  /* 0x00007f8002027812 */ /* 0x000fe400078ec0ff */
[----:B------:R-:W-:Y:S01]  /*2060*/  ELECT P0, URZ, PT ;  /* 0x0000000000ff782f */ /* 0x000fe20003800000 */
[----:B------:R-:W-:Y:S01]  /*2070*/  UIADD3 UR4, UPT, UPT, UR5, UR4, UR27 ;  /* 0x0000000405047290 */ /* 0x000fe2000fffe01b */
[----:B------:R-:W-:Y:S01]  /*2080*/  LOP3.LUT R2, R2, 0x70, R3, 0xf8, !PT ;  /* 0x0000007002027812 */ /* 0x000fe200078ef803 */
[----:B------:R-:W-:Y:S01]  /*2090*/  ULOP3.LUT UR25, UR25, 0x1, URZ, 0xc0, !UPT ;  /* 0x0000000119197892 */ /* 0x000fe2000f8ec0ff */
[----:B------:R-:W-:Y:S01]  /*20a0*/  ISETP.LT.U32.AND P0, PT, R68, 0x40, P0 ;  /* 0x000000404400780c */ /* 0x000fe20000701070 */
[----:B------:R-:W-:Y:S01]  /*20b0*/  UMOV UR6, UR11 ;  /* 0x0000000b00067c82 */ /* 0x000fe20008000000 */
[C---:B------:R-:W-:Y:S01]  /*20c0*/  LOP3.LUT R0, R2.reuse, 0x10, RZ, 0x3c, !PT ;  /* 0x0000001002007812 */ /* 0x040fe200078e3cff */
[----:B------:R-:W-:Y:S01]  /*20d0*/  ULEA UR5, UR25, UR24, 0x6 ;  /* 0x0000001819057291 */ /* 0x000fe2000f8e30ff */
[----:B------:R-:W-:-:S02]  /*20e0*/  LOP3.LUT R3, R2, 0x20, RZ, 0x3c, !PT ;  /* 0x0000002002037812 */ /* 0x000fc400078e3cff */
[----:B----4-:R-:W2:Y:S01]  /*20f0*/  LDTM.x64 R4, tmem[UR4] ;  /* 0x00000004000479ee */ /* 0x010ea20008340000 */
[----:B------:R-:W-:Y:S01]  /*2100*/  NOP ;  /* 0x0000000000007918 */ /* 0x000fe20000000000 */
[----:B------:R-:W-:-:S05]  /*2110*/  ULEA UR4, UR25, UR8, 0xe ;  /* 0x0000000819047291 */ /* 0x000fca000f8e70ff */
[----:B--2---:R-:W-:Y:S01]  /*2120*/  VOTEU.ANY UP1, P0 ;  /* 0x0000000000ff7886 */ /* 0x004fe20000020100 */
[----:B---3--:R-:W-:Y:S06]  /*2130*/  BAR.SYNC.DEFER_BLOCKING 0x0 ;  /* 0x0000000000007b1d */ /* 0x008fec0000010000 */
[----:B------:R-:W-:Y:S01]  /*2140*/  VOTEU.ANY UP0, P0 ;  /* 0x0000000000ff7886 */ /* 0x000fe20000000100 */
[----:B------:R-:W-:Y:S02]  /*2150*/  F2FP.BF16.F32.PACK_AB R4, R5, R4 ;  /* 0x000000040504723e */ /* 0x000fe400000010ff */
[----:B------:R-:W-:-:S02]  /*2160*/  F2FP.BF16.F32.PACK_AB R5, R7, R6 ;  /* 0x000000060705723e */ /* 0x000fc400000010ff */
[----:B------:R-:W-:Y:S02]  /*2170*/  F2FP.BF16.F32.PACK_AB R12, R13, R12 ;  /* 0x0000000c0d0c723e */ /* 0x000fe400000010ff */
[----:B------:R-:W-:Y:S02]  /*2180*/  F2FP.BF16.F32.PACK_AB R6, R9, R8 ;  /* 0x000000080906723e */ /* 0x000fe400000010ff */
[----:B------:R-:W-:Y:S02]  /*2190*/  F2FP.BF16.F32.PACK_AB R7, R11, R10 ;  /* 0x0000000a0b07723e */ /* 0x000fe400000010ff */
[----:B------:R-:W-:Y:S02]  /*21a0*/  F2FP.BF16.F32.PACK_AB R13, R15, R14 ;  /* 0x0000000e0f0d723e */ /* 0x000fe400000010ff */
[----:B------:R-:W-:Y:S01]  /*21b0*/  F2FP.BF16.F32.PACK_AB R20, R21, R20 ;  /* 0x000000141514723e */ /* 0x000fe200000010ff */
[----:B------:R2:W-:Y:S01]  /*21c0*/  STS.128 [R2+UR8], R4 ;  /* 0x0000000402007988 */ /* 0x0005e20008000c08 */
[----:B------:R-:W-:-:S02]  /*21d0*/  F2FP.BF16.F32.PACK_AB R14, R17, R16 ;  /* 0x00000010110e723e */ /* 0x000fc400000010ff */
[----:B------:R-:W-:Y:S02]  /*21e0*/  F2FP.BF16.F32.PACK_AB R15, R19, R18 ;  /* 0x00000012130f723e */ /* 0x000fe400000010ff */
[----:B------:R-:W-:Y:S02]  /*21f0*/  F2FP.BF16.F32.PACK_AB R21, R23, R22 ;  /* 0x000000161715723e */ /* 0x000fe400000010ff */
[----:B------:R-:W-:Y:S01]  /*2200*/  F2FP.BF16.F32.PACK_AB R28, R29, R28 ;  /* 0x0000001c1d1c723e */ /* 0x000fe200000010ff */
[----:B------:R2:W-:Y:S01]  /*2210*/  STS.128 [R0+UR8], R12 ;  /* 0x0000000c00007988 */ /* 0x0005e20008000c08 */
[----:B------:R-:W-:Y:S02]  /*2220*/  F2FP.BF16.F32.PACK_AB R22, R25, R24 ;  /* 0x000000181916723e */ /* 0x000fe400000010ff */
[----:B------:R-:W-:Y:S02]  /*2230*/  F2FP.BF16.F32.PACK_AB R23, R27, R26 ;  /* 0x0000001a1b17723e */ /* 0x000fe400000010ff */
[----:B------:R-:W-:-:S02]  /*2240*/  F2FP.BF16.F32.PACK_AB R29, R31, R30 ;  /* 0x0000001e1f1d723e */ /* 0x000fc400000010ff */
[----:B------:R-:W-:Y:S01]  /*2250*/  F2FP.BF16.F32.PACK_AB R36, R37, R36 ;  /* 0x000000242524723e */ /* 0x000fe200000010ff */
[----:B------:R2:W-:Y:S01]  /*2260*/  STS.128 [R3+UR8], R20 ;  /* 0x0000001403007988 */ /* 0x0005e20008000c08 */
[----:B------:R-:W-:Y:S02]  /*2270*/  F2FP.BF16.F32.PACK_AB R30, R33, R32 ;  /* 0x00000020211e723e */ /* 0x000fe400000010ff */
[----:B------:R-:W-:Y:S02]  /*2280*/  F2FP.BF16.F32.PACK_AB R31, R35, R34 ;  /* 0x00000022231f723e */ /* 0x000fe400000010ff */
[----:B------:R-:W-:Y:S02]  /*2290*/  F2FP.BF16.F32.PACK_AB R37, R39, R38 ;  /* 0x000000262725723e */ /* 0x000fe400000010ff */
[----:B------:R-:W-:Y:S02]  /*22a0*/  F2FP.BF16.F32.PACK_AB R44, R45, R44 ;  /* 0x0000002c2d2c723e */ /* 0x000fe400000010ff */
[----:B------:R-:W-:-:S02]  /*22b0*/  LOP3.LUT R8, R2, 0x30, RZ, 0x3c, !PT ;  /* 0x0000003002087812 */ /* 0x000fc400078e3cff */
[----:B------:R-:W-:Y:S02]  /*22c0*/  F2FP.BF16.F32.PACK_AB R38, R41, R40 ;  /* 0x000000282926723e */ /* 0x000fe400000010ff */
[----:B------:R-:W-:Y:S01]  /*22d0*/  F2FP.BF16.F32.PACK_AB R39, R43, R42 ;  /* 0x0000002a2b27723e */ /* 0x000fe200000010ff */
[----:B------:R2:W-:Y:S01]  /*22e0*/  STS.128 [R8+UR8], R28 ;  /* 0x0000001c08007988 */ /* 0x0005e20008000c08 */
[----:B------:R-:W-:Y:S02]  /*22f0*/  F2FP.BF16.F32.PACK_AB R45, R47, R46 ;  /* 0x0000002e2f2d723e */ /* 0x000fe400000010ff */
[----:B------:R-:W-:Y:S02]  /*2300*/  F2FP.BF16.F32.PACK_AB R52, R53, R52 ;  /* 0x000000343534723e */ /* 0x000fe400000010ff */
[----:B------:R-:W-:Y:S02]  /*2310*/  LOP3.LUT R9, R2, 0x40, RZ, 0x3c, !PT ;  /* 0x0000004002097812 */ /* 0x000fe400078e3cff */
[----:B------:R-:W-:-:S02]  /*2320*/  F2FP.BF16.F32.PACK_AB R46, R49, R48 ;  /* 0x00000030312e723e */ /* 0x000fc400000010ff */
[----:B------:R-:W-:Y:S01]  /*2330*/  F2FP.BF16.F32.PACK_AB R47, R51, R50 ;  /* 0x00000032332f723e */ /* 0x000fe200000010ff */
[----:B------:R2:W-:Y:S01]  /*2340*/  STS.128 [R9+UR8], R36 ;  /* 0x0000002409007988 */ /* 0x0005e20008000c08 */
[----:B------:R-:W-:Y:S02]  /*2350*/  F2FP.BF16.F32.PACK_AB R53, R55, R54 ;  /* 0x000000363735723e */ /* 0x000fe400000010ff */
[----:B------:R-:W-:Y:S02]  /*2360*/  F2FP.BF16.F32.PACK_AB R60, R61, R60 ;  /* 0x0000003c3d3c723e */ /* 0x000fe400000010ff */
[----:B------:R-:W-:Y:S02]  /*2370*/  LOP3.LUT R10, R2, 0x50, RZ, 0x3c, !PT ;  /* 0x00000050020a7812 */ /* 0x000fe400078e3cff */
[----:B------:R-:W-:Y:S02]  /*2380*/  F2FP.BF16.F32.PACK_AB R54, R57, R56 ;  /* 0x000000383936723e */ /* 0x000fe400000010ff */
[----:B------:R-:W-:Y:S01]  /*2390*/  F2FP.BF16.F32.PACK_AB R55, R59, R58 ;  /* 0x0000003a3b37723e */ /* 0x000fe200000010ff */
[----:B------:R2:W-:Y:S01]  /*23a0*/  STS.128 [R10+UR8], R44 ;  /* 0x0000002c0a007988 */ /* 0x0005e20008000c08 */
[----:B------:R-:W-:-:S02]  /*23b0*/  F2FP.BF16.F32.PACK_AB R61, R63, R62 ;  /* 0x0000003e3f3d723e */ /* 0x000fc400000010ff */
[C---:B------:R-:W-:Y:S02]  /*23c0*/  LOP3.LUT R11, R2.reuse, 0x60, RZ, 0x3c, !PT ;  /* 0x00000060020b7812 */ /* 0x040fe400078e3cff */
[----:B------:R-:W-:Y:S02]  /*23d0*/  F2FP.BF16.F32.PACK_AB R62, R65, R64 ;  /* 0x00000040413e723e */ /* 0x000fe400000010ff */
[----:B------:R-:W-:Y:S01]  /*23e0*/  F2FP.BF16.F32.PACK_AB R63, R67, R66 ;  /* 0x00000042433f723e */ /* 0x000fe200000010ff */
[----:B------:R2:W-:Y:S01]  /*23f0*/  STS.128 [R11+UR8], R52 ;  /* 0x000000340b007988 */ /* 0x0005e20008000c08 */
[----:B------:R-:W-:-:S05]  /*2400*/  LOP3.LUT R16, R2, 0x70, RZ, 0x3c, !PT ;  /* 0x0000007002107812 */ /* 0x000fca00078e3cff */
[----:B------:R2:W-:Y:S01]  /*2410*/  STS.128 [R16+UR8], R60 ;  /* 0x0000003c10007988 */ /* 0x0005e20008000c08 */
[----:B------:R3:W-:Y:S06]  /*2420*/  MEMBAR.ALL.CTA ;  /* 0x0000000000007992 */ /* 0x0007ec0000008000 */
[----:B---3--:R-:W3:Y:S02]  /*2430*/  FENCE.VIEW.ASYNC.S ;  /* 0x00000000000073c6 */ /* 0x008ee40000000000 */
[----:B---3--:R-:W-:Y:S06]  /*2440*/  BAR.SYNC.DEFER_BLOCKING 0x0 ;  /* 0x0000000000007b1d */ /* 0x008fec0000010000 */
[----:B------:R2:W-:Y:S01]  /*2450*/  @UP1 UTMASTG.2D [UR4], [UR16] ;  /* 0x00000004100013b5 */ /* 0x0005e20008008000 */
[----:B------:R0:W-:Y:S01]  /*2460*/  UTMACMDFLUSH ;  /* 0x00000000000079b7 */ /* 0x0001e20000000000 */
[----:B------:R-:W-:-:S04]  /*2470*/  DEPBAR.LE SB0, 0x0 ;  /* 0x000080000000791a */ /* 0x000fc80000000000 */
[----:B------:R-:W-:Y:S08]  /*2480*/  BAR.SYNC.DEFER_BLOCKING 0x0 ;  /* 0x0000000000007b1d */ /* 0x000ff00000010000 */
[----:B------:R-:W-:Y:S06]  /*2490*/  BAR.SYNC.DEFER_BLOCKING 0x0 ;  /* 0x0000000000007b1d */ /* 0x000fec0000010000 */
[----:B--2---:R-:W-:Y:S05]  /*24a0*/  @P2 BRA `(.L_x_63) ;  /* 0x0000000000a02947 */ /* 0x004fea0003800000 */
[----:B------:R-:W2:Y:S01]  /*24b0*/  S2UR UR5, SR_CgaCtaId ;  /* 0x00000000000579c3 */ /* 0x000ea20000008800 */
[----:B------:R-:W-:Y:S01]  /*24c0*/  NOP ;  /* 0x0000000000007918 */ /* 0x000fe20000000000 */
[----:B------:R-:W-:Y:S01]  /*24d0*/  UMOV UR4, 0x50 ;  /* 0x0000005000047882 */ /* 0x000fe20000000000 */
[----:B------:R-:W-:Y:S02]  /*24e0*/  IMAD.U32 R0, RZ, RZ, UR27 ;  /* 0x0000001bff007e24 */ /* 0x000fe4000f8e00ff */
[----:B------:R-:W-:Y:S02]  /*24f0*/  IMAD.MOV.U32 R3, RZ, RZ, 0xf ;  /* 0x0000000fff037424 */ /* 0x000fe400078e00ff */
[----:B------:R-:W-:Y:S01]  /*2500*/  IMAD.MOV.U32 R7, RZ, RZ, 0x1 ;  /* 0x00000001ff077424 */ /* 0x000fe200078e00ff */
[----:B------:R-:W-:-:S04]  /*2510*/  LOP3.LUT R0, R0, 0xffff, RZ, 0xc0, !PT ;  /* 0x0000ffff00007812 */ /* 0x000fc800078ec0ff */
[----:B------:R-:W-:-:S05]  /*2520*/  SHF.R.U32.HI R0, RZ, 0x5, R0 ;  /* 0x00000005ff007819 */ /* 0x000fca0000011600 */
[----:B------:R-:W-:Y:S01]  /*2530*/  VIADD R2, R0, 0x10 ;  /* 0x0000001000027836 */ /* 0x000fe20000000000 */
[----:B------:R-:W-:Y:S01]  /*2540*/  SHF.L.U32 R0, R3, R0, RZ ;  /* 0x0000000003007219 */ /* 0x000fe200000006ff */
[----:B--2---:R-:W-:-:S03]  /*2550*/  ULEA UR6, UR5, UR4, 0x18 ;  /* 0x0000000405067291 */ /* 0x004fc6000f8ec0ff */
[----:B------:R-:W-:-:S04]  /*2560*/  SHF.L.U32 R3, R7, R2, RZ ;  /* 0x0000000207037219 */ /* 0x000fc800000006ff */
[----:B------:R-:W-:Y:S02]  /*2570*/  LOP3.LUT R0, R3, R0, RZ, 0xfc, !PT ;  /* 0x0000000003007212 */ /* 0x000fe400078efcff */
[----:B------:R-:W2:Y:S02]  /*2580*/  LDS R5, [UR6] ;  /* 0x00000006ff057984 */ /* 0x000ea40008000800 */
[C---:B------:R-:W-:Y:S02]  /*2590*/  LOP3.LUT R2, R0.reuse, 0xffff, RZ, 0xc0, !PT ;  /* 0x0000ffff00027812 */ /* 0x040fe400078ec0ff */
[----:B--2---:R-:W-:-:S04]  /*25a0*/  LOP3.LUT R3, R0, 0xffff, R5, 0x80, !PT ;  /* 0x0000ffff00037812 */ /* 0x004fc800078e8005 */
[----:B------:R-:W-:-:S13]  /*25b0*/  ISETP.NE.AND P0, PT, R3, R2, PT ;  /* 0x000000020300720c */ /* 0x000fda0003f05270 */
[----:B------:R-:W-:Y:S05]  /*25c0*/  @P0 BRA `(.L_x_64) ;  /* 0x0000000000500947 */ /* 0x000fea0003800000 */
[----:B------:R-:W-:Y:S02]  /*25d0*/  SHF.R.U32.HI R5, RZ, 0x10, R5 ;  /* 0x00000010ff057819 */ /* 0x000fe40000011605 */
[----:B------:R-:W-:-:S04]  /*25e0*/  SHF.R.U32.HI R2, RZ, 0x10, R0 ;  /* 0x00000010ff027819 */ /* 0x000fc80000011600 */
[----:B------:R-:W-:-:S04]  /*25f0*/  LOP3.LUT R5, R5, R2, RZ, 0xc0, !PT ;  /* 0x0000000205057212 */ /* 0x000fc800078ec0ff */
[----:B------:R-:W-:-:S13]  /*2600*/  ISETP.NE.AND P0, PT, R5, R2, PT ;  /* 0x000000020500720c */ /* 0x000fda0003f05270 */
[----:B------:R-:W-:Y:S05]  /*2610*/  @P0 BRA `(.L_x_65) ;  /* 0x0000000000300947 */ /* 0x000fea0003800000 */
[----:B------:R-:W-:Y:S01]  /*2620*/  R2UR UR4, R0 ;  /* 0x00000000000472ca */ /* 0x000fe200000e0000 */
[----:B------:R-:W-:Y:S01]  /*2630*/  VOTEU.ANY UR5, UPT, PT ;  /* 0x0000000000057886 */ /* 0x000fe200038e0100 */
[----:B------:R-:W2:Y:S01]  /*2640*/  S2R R0, SR_LANEID ;  /* 0x0000000000007919 */ /* 0x000ea20000000000 */
[----:B------:R-:W-:-:S10]  /*2650*/  UFLO.U32 UR5, UR5 ;  /* 0x00000005000572bd */ /* 0x000fd400080e0000 */
[----:B------:R-:W-:-:S06]  /*2660*/  ULOP3.LUT UR4, URZ, UR4, URZ, 0x33, !UPT ;  /* 0x00000004ff047292 */ /* 0x000fcc000f8e33ff */
[----:B------:R-:W-:-:S04]  /*2670*/  IMAD.U32 R2, RZ, RZ, UR4 ;  /* 0x00000004ff027e24 */ /* 0x000fc8000f8e00ff */
[----:B------:R-:W3:Y:S02]  /*2680*/  REDUX UR7, R2 ;  /* 0x00000000020773c4 */ /* 0x000ee40000000000 */
[----:B------:R4:W-:Y:S01]  /*2690*/  UTCATOMSWS.AND URZ, UR4 ;  /* 0x0000000400ff79e3 */ /* 0x0009e20008000000 */
[----:B--2---:R-:W-:Y:S01]  /*26a0*/  ISETP.EQ.U32.AND P0, PT, R0, UR5, PT ;  /* 0x0000000500007c0c */ /* 0x004fe2000bf02070 */
[----:B---3--:R-:W-:-:S12]  /*26b0*/  IMAD.U32 R0, RZ, RZ, UR7 ;  /* 0x00000007ff007e24 */ /* 0x008fd8000f8e00ff */
[----:B------:R4:W-:Y:S01]  /*26c0*/  @P0 ATOMS.AND RZ, [UR6], R0 ;  /* 0x00000000ffff098c */ /* 0x0009e2000a800006 */
[----:B------:R-:W-:Y:S05]  /*26d0*/  BRA `(.L_x_63) ;  /* 0x0000000000147947 */ /* 0x000fea0003800000 */
.L_x_65:
[----:B------:R-:W-:-:S07]  /*26e0*/  MOV R2, 0x2700 ;  /* 0x0000270000027802 */ /* 0x000fce0000000f00 */
[----:B-1----:R-:W-:Y:S05]  /*26f0*/  CALL.REL.NOINC `($__internal_0_$__cuda_sm10x_tcgen05_guardrail_trap_col_being_dealloced_not_returned_by_alloc) ;  /* 0x0000000000447944 */ /* 0x002fea0003c00000 */
[----:B------:R-:W-:Y:S05]  /*2700*/  BRA `(.L_x_63) ;  /* 0x0000000000087947 */ /* 0x000fea0003800000 */
.L_x_64:
[----:B------:R-:W-:-:S07]  /*2710*/  MOV R2, 0x2730 ;  /* 0x0000273000027802 */ /* 0x000fce0000000f00 */
[----:B-1----:R-:W-:Y:S05]  /*2720*/  CALL.REL.NOINC `($__internal_2_$__cuda_sm10x_tcgen05_guardrail_trap_unallocated_columns_being_dealloced) ;  /* 0x0000000000507944 */ /* 0x002fea0003c00000 */
.L_x_63:
[----:B------:R-:W-:Y:S01]  /*2730*/  NOP ;  /* 0x0000000000007918 */ /* 0x000fe20000000000 */
[----:B----4-:R-:W-:Y:S05]  /*2740*/  EXIT ;  /* 0x000000000000794d */ /* 0x010fea0003800000 */
.L_x_54:
[----:B------:R-:W2:Y:S02]  /*2750*/  SYNCS.PHASECHK.TRANS64.TRYWAIT P0, [UR8+0x4000], RZ ;  /* 0x004000ffff0075a7 */ /* 0x000ea40008001108 */
[----:B--2---:R-:W-:Y:S05]  /*2760*/  @!P0 BRA `(.L_x_54) ;  /* 0xfffffffc00f88947 */ /* 0x004fea000383ffff */
[----:B------:R-:W-:Y:S05]  /*2770*/  BRA `(.L_x_66) ;  /* 0xfffffff000dc7947 */ /* 0x000fea000383ffff */
.L_x_56:
[----:B------:R-:W2:Y:S02]  /*2780*/  SYNCS.PHASECHK.TRANS64.TRYWAIT P1, [UR8+0x4010], RZ ;  /* 0x004010ffff0075a7 */ /* 0x000ea40008021108 */
[----:B--2---:R-:W-:Y:S05]  /*2790*/  @!P1 BRA `(.L_x_56) ;  /* 0xfffffffc00f89947 */ /* 0x004fea000383ffff */
[----:B------:R-:W-:Y:S05]  /*27a0*/  BRA `(.L_x_67) ;  /* 0xfffffff400207947 */ /* 0x000fea000383ffff */
.L_x_57:
[----:B------:R-:W3:Y:S02]  /*27b0*/  SYNCS.PHASECHK.TRANS64.TRYWAIT P0, [UR8+0x4000], R3 ;  /* 0x00400003ff0075a7 */ /* 0x000ee40008001108 */
[----:B---3--:R-:W-:Y:S05]  /*27c0*/  @!P0 BRA `(.L_x_57) ;  /* 0xfffffffc00f88947 */ /* 0x008fea000383ffff */
[----:B------:R-:W-:Y:S05]  /*27d0*/  BRA `(.L_x_68) ;  /* 0xfffffff400987947 */ /* 0x000fea000383ffff */
.L_x_59:
[----:B------:R-:W3:Y:S02]  /*27e0*/  SYNCS.PHASECHK.TRANS64.TRYWAIT P0, [UR8+0x4010], R3 ;  /* 0x00401003ff0075a7 */ /* 0x000ee40008001108 */
[----:B---3--:R-:W-:Y:S05]  /*27f0*/  @!P0 BRA `(.L_x_59) ;  /* 0xfffffffc00f88947 */ /* 0x008fea000383ffff */
[----:B------:R-:W-:Y:S05]  /*2800*/  BRA `(.L_x_69) ;  /* 0xfffffff400d07947 */ /* 0x000fea000383ffff */
        .weak           $__internal_0_$__cuda_sm10x_tcgen05_guardrail_trap_col_being_dealloced_not_returned_by_alloc
        .type           $__internal_0_$__cuda_sm10x_tcgen05_guardrail_trap_col_being_dealloced_not_returned_by_alloc,@function
        .size           $__internal_0_$__cuda_sm10x_tcgen05_guardrail_trap_col_being_dealloced_not_returned_by_alloc,($__internal_1_$__cuda_sm10x_tcgen05_guardrail_trap_phase_invalid_during_alloc - $__internal_0_$__cuda_sm10x_tcgen05_guardrail_trap_col_being_dealloced_not_returned_by_alloc)
$__internal_0_$__cuda_sm10x_tcgen05_guardrail_trap_col_being_dealloced_not_returned_by_alloc:
[----:B------:R-:W-:Y:S05]  /*2810*/  BPT.TRAP 0x1 ;  /* 0x000000040000795c */ /* 0x000fea0000300000 */
[----:B------:R-:W-:-:S04]  /*2820*/  IMAD.MOV.U32 R3, RZ, RZ, 0x0 ;  /* 0x00000000ff037424 */ /* 0x000fc800078e00ff */
[----:B------:R-:W-:Y:S05]  /*2830*/  RET.REL.NODEC R2 `(gluon_tcgen05) ;  /* 0xffffffd402f07950 */ /* 0x000fea0003c3ffff */
        .weak           $__internal_1_$__cuda_sm10x_tcgen05_guardrail_trap_phase_invalid_during_alloc
        .type           $__internal_1_$__cuda_sm10x_tcgen05_guardrail_trap_phase_invalid_during_alloc,@function
        .size           $__internal_1_$__cuda_sm10x_tcgen05_guardrail_trap_phase_invalid_during_alloc,($__internal_2_$__cuda_sm10x_tcgen05_guardrail_trap_unallocated_columns_being_dealloced - $__internal_1_$__cuda_sm10x_tcgen05_guardrail_trap_phase_invalid_during_alloc)
$__internal_1_$__cuda_sm10x_tcgen05_guardrail_trap_phase_invalid_during_alloc:
[----:B------:R-:W-:Y:S05]  /*2840*/  BPT.TRAP 0x1 ;  /* 0x000000040000795c */ /* 0x000fea0000300000 */
[----:B------:R-:W-:-:S04]  /*2850*/  IMAD.MOV.U32 R3, RZ, RZ, 0x0 ;  /* 0x00000000ff037424 */ /* 0x000fc800078e00ff */
[----:B------:R-:W-:Y:S05]  /*2860*/  RET.REL.NODEC R2 `(gluon_tcgen05) ;  /* 0xffffffd402e47950 */ /* 0x000fea0003c3ffff */
        .weak           $__internal_2_$__cuda_sm10x_tcgen05_guardrail_trap_unallocated_columns_being_dealloced
        .type           $__internal_2_$__cuda_sm10x_tcgen05_guardrail_trap_unallocated_columns_being_dealloced,@function
        .size           $__internal_2_$__cuda_sm10x_tcgen05_guardrail_trap_unallocated_columns_being_dealloced,(.L_x_73 - $__internal_2_$__cuda_sm10x_tcgen05_guardrail_trap_unallocated_columns_being_dealloced)
$__internal_2_$__cuda_sm10x_tcgen05_guardrail_trap_unallocated_columns_being_dealloced:
[----:B------:R-:W-:Y:S05]  /*2870*/  BPT.TRAP 0x1 ;  /* 0x000000040000795c */ /* 0x000fea0000300000 */
[----:B------:R-:W-:-:S04]  /*2880*/  IMAD.MOV.U32 R3, RZ, RZ, 0x0 ;  /* 0x00000000ff037424 */ /* 0x000fc800078e00ff */
[----:B------:R-:W-:Y:S05]  /*2890*/  RET.REL.NODEC R2 `(gluon_tcgen05) ;  /* 0xffffffd402d87950 */ /* 0x000fea0003c3ffff */
.L_x_70:
[----:B------:R-:W-:-:S00]  /*28a0*/  BRA `(.L_x_70) ;  /* 0xfffffffc00fc7947 */ /* 0x000fc0000383ffff */
[----:B------:R-:W-:-:S00]  /*28b0*/  NOP ;  /* 0x0000000000007918 */ /* 0x000fc00000000000 */
        /* <DEDUP_REMOVED lines=12> */
.L_x_73:


//--------------------- .nv.shared.gluon_tcgen05  --------------------------
	.section	.nv.shared.gluon_tcgen05,"aw",@nobits
	.sectionflags	@""
	.align	16
	.zero		1024


//--------------------- .nv.shared.reserved.0     --------------------------
	.section	.nv.shared.reserved.0,"aw",@nobits
	.align	8
	.weak		__nv_reservedSMEM_offset_0_alias
	.size		__nv_reservedSMEM_offset_0_alias, 0, 64
	.other		__nv_reservedSMEM_offset_0_alias,@"STO_CUDA_RESERVED_SHARED STV_DEFAULT"
__nv_reservedSMEM_offset_0_alias:
	.zero		0
.nv.shared.reserved.0:
	.zero		64
	.weak		__nv_reservedSMEM_allocation_phase
	.type		__nv_reservedSMEM_allocation_phase,@object
	.size		__nv_reservedSMEM_allocation_phase,(.L_0 - __nv_reservedSMEM_allocation_phase)
__nv_reservedSMEM_allocation_phase:
	.zero		1
.L_0:
	.zero		7
	.weak		__nv_reservedSMEM_devtool_atexit_pc
	.type		__nv_reservedSMEM_devtool_atexit_pc,@object
	.size		__nv_reservedSMEM_devtool_atexit_pc,(__nv_reservedSMEM_allocation_mask - __nv_reservedSMEM_devtool_atexit_pc)
__nv_reservedSMEM_devtool_atexit_pc:
	.zero		8
	.weak		__nv_reservedSMEM_allocation_mask
	.type		__nv_reservedSMEM_allocation_mask,@object
	.size		__nv_reservedSMEM_allocation_mask,(.L_2 - __nv_reservedSMEM_allocation_mask)
__nv_reservedSMEM_allocation_mask:
	.zero		4
.L_2:


//--------------------- .nv.constant0.gluon_tcgen05 --------------------------
	.section	.nv.constant0.gluon_tcgen05,"a",@progbits
	.sectionflags	@""
	.align	4
.nv.constant0.gluon_tcgen05:
	.zero		976


//--------------------- SYMBOLS --------------------------

	.type		.nv.reservedSmem.offset0,@object
	.size		.nv.reservedSmem.offset0,0x4
	.type		.nv.reservedSmem.cap,@object
	.size		.nv.reservedSmem.cap,0x4
